	.target	sm_90a

	.elftype	@"ET_EXEC"


//--------------------- .note.nv.tkinfo           --------------------------
	.section	.note.nv.tkinfo,"",@"SHT_NOTE"
	.sectionflags	@"SHF_NOTE_NV_TKINFO"
	.tkinfo
        /*0018*/ 	.word	0x00000002
        /*0030*/ 	.string	""
        /*0030*/ 	.string	"ptxas"
        /*0030*/ 	.string	"Cuda compilation tools, release 13.0, V13.0.88"
        /*0030*/ 	.string	"Build cuda_13.0.r13.0/compiler.36424714_0"
        /*0030*/ 	.string	"-arch sm_90a -m 64 "



//--------------------- .note.nv.cuinfo           --------------------------
	.section	.note.nv.cuinfo,"",@"SHT_NOTE"
	.sectionflags	@"SHF_NOTE_NV_CUINFO"
        /*0018*/ 	.short	0x0002
        /*001a*/ 	.short	0x005a
        /*001c*/ 	.short	0x0082
	.zero		2


//--------------------- .nv.info                  --------------------------
	.section	.nv.info,"",@"SHT_CUDA_INFO"
	.align	4


	//----- nvinfo : EIATTR_REGCOUNT
	.align		4
        /*0000*/ 	.byte	0x04, 0x2f
        /*0002*/ 	.short	(.L_16 - .L_15)
	.align		4
.L_15:
        /*0004*/ 	.word	index@(_ZN7cutlass13device_kernelINS_4fmha6kernel13FmhaKernelTmaINS1_10collective15FmhaMainloopTmaINS_10bfloat16_tEfN4cute5tupleIJNS7_1CILi64EEENS9_ILi256EEENS9_ILi48EEEEEENS4_13DefaultFusionEJEEENS4_15FmhaFwdEpilogueIS6_fNS8_IJSA_SC_SB_EEEEEJEEEEEvNT_6ParamsE)
        /*0008*/ 	.word	0x000000ba


	//----- nvinfo : EIATTR_FRAME_SIZE
	.align		4
.L_16:
        /*000c*/ 	.byte	0x04, 0x11
        /*000e*/ 	.short	(.L_18 - .L_17)
	.align		4
.L_17:
        /*0010*/ 	.word	index@($__internal_0_$__cuda_sm20_rcp_rn_f32_slowpath)
        /*0014*/ 	.word	0x00000000


	//----- nvinfo : EIATTR_FRAME_SIZE
	.align		4
.L_18:
        /*0018*/ 	.byte	0x04, 0x11
        /*001a*/ 	.short	(.L_20 - .L_19)
	.align		4
.L_19:
        /*001c*/ 	.word	index@(_ZN7cutlass13device_kernelINS_4fmha6kernel13FmhaKernelTmaINS1_10collective15FmhaMainloopTmaINS_10bfloat16_tEfN4cute5tupleIJNS7_1CILi64EEENS9_ILi256EEENS9_ILi48EEEEEENS4_13DefaultFusionEJEEENS4_15FmhaFwdEpilogueIS6_fNS8_IJSA_SC_SB_EEEEEJEEEEEvNT_6ParamsE)
        /*0020*/ 	.word	0x00000000


	//----- nvinfo : EIATTR_MIN_STACK_SIZE
	.align		4
.L_20:
        /*0024*/ 	.byte	0x04, 0x12
        /*0026*/ 	.short	(.L_22 - .L_21)
	.align		4
.L_21:
        /*0028*/ 	.word	index@(_ZN7cutlass13device_kernelINS_4fmha6kernel13FmhaKernelTmaINS1_10collective15FmhaMainloopTmaINS_10bfloat16_tEfN4cute5tupleIJNS7_1CILi64EEENS9_ILi256EEENS9_ILi48EEEEEENS4_13DefaultFusionEJEEENS4_15FmhaFwdEpilogueIS6_fNS8_IJSA_SC_SB_EEEEEJEEEEEvNT_6ParamsE)
        /*002c*/ 	.word	0x00000000
.L_22:


//--------------------- .nv.compat                --------------------------
	.section	.nv.compat,"",@"SHT_CUDA_COMPAT_INFO"
	.align	4
        /*0000*/ 	.byte	0x02, 0x09, 0x01, 0x00, 0x02, 0x02, 0x04, 0x00, 0x02, 0x05, 0x05, 0x00, 0x03, 0x07, 0x01, 0x01
        /*0010*/ 	.byte	0x02, 0x03, 0x01, 0x00, 0x02, 0x06, 0x01, 0x00, 0x04, 0x0b, 0x08, 0x00, 0x00, 0x00, 0x00, 0x00
        /*0020*/ 	.byte	0x00, 0x00, 0x00, 0x00


//--------------------- .nv.info._ZN7cutlass13device_kernelINS_4fmha6kernel13FmhaKernelTmaINS1_10collective15FmhaMainloopTmaINS_10bfloat16_tEfN4cute5tupleIJNS7_1CILi64EEENS9_ILi256EEENS9_ILi48EEEEEENS4_13DefaultFusionEJEEENS4_15FmhaFwdEpilogueIS6_fNS8_IJSA_SC_SB_EEEEEJEEEEEvNT_6ParamsE --------------------------
	.section	.nv.info._ZN7cutlass13device_kernelINS_4fmha6kernel13FmhaKernelTmaINS1_10collective15FmhaMainloopTmaINS_10bfloat16_tEfN4cute5tupleIJNS7_1CILi64EEENS9_ILi256EEENS9_ILi48EEEEEENS4_13DefaultFusionEJEEENS4_15FmhaFwdEpilogueIS6_fNS8_IJSA_SC_SB_EEEEEJEEEEEvNT_6ParamsE,"",@"SHT_CUDA_INFO"
	.sectionflags	@""
	.align	4


	//----- nvinfo : EIATTR_CUDA_API_VERSION
	.align		4
        /*0000*/ 	.byte	0x04, 0x37
        /*0002*/ 	.short	(.L_24 - .L_23)
.L_23:
        /*0004*/ 	.word	0x00000082


	//----- nvinfo : EIATTR_KPARAM_INFO
	.align		4
.L_24:
        /*0008*/ 	.byte	0x04, 0x17
        /*000a*/ 	.short	(.L_26 - .L_25)
.L_25:
        /*000c*/ 	.word	0x00000000
        /*0010*/ 	.short	0x0000
        /*0012*/ 	.short	0x0070
        /*0014*/ 	.byte	0x00, 0xf0, 0x01, 0x20


	//----- nvinfo : EIATTR_SPARSE_MMA_MASK
	.align		4
.L_26:
        /*0018*/ 	.byte	0x03, 0x50
        /*001a*/ 	.short	0x0000


	//----- nvinfo : EIATTR_MAXREG_COUNT
	.align		4
        /*001c*/ 	.byte	0x03, 0x1b
        /*001e*/ 	.short	0x00ff


	//----- nvinfo : EIATTR_NUM_BARRIERS
	.align		4
        /*0020*/ 	.byte	0x02, 0x4c
        /*0022*/ 	.byte	0x02
	.zero		1


	//----- nvinfo : EIATTR_EXTERNS
	.align		4
        /*0024*/ 	.byte	0x04, 0x0f
        /*0026*/ 	.short	(.L_28 - .L_27)


	//   ....[0]....
	.align		4
.L_27:
        /*0028*/ 	.word	index@(__assertfail)


	//----- nvinfo : EIATTR_MERCURY_ISA_VERSION
	.align		4
.L_28:
        /*002c*/ 	.byte	0x03, 0x5f
        /*002e*/ 	.short	0x0101


	//----- nvinfo : EIATTR_COOP_GROUP_MASK_REGIDS
	.align		4
        /*0030*/ 	.byte	0x04, 0x29
        /*0032*/ 	.short	(.L_30 - .L_29)


	//   ....[0]....
.L_29:
        /*0034*/ 	.word	0xffffffff


	//   ....[1]....
        /*0038*/ 	.word	0xffffffff


	//   ....[2]....
        /*003c*/ 	.word	0xffffffff


	//   ....[3]....
        /*0040*/ 	.word	0xffffffff


	//   ....[4]....
        /*0044*/ 	.word	0xffffffff


	//   ....[5]....
        /*0048*/ 	.word	0xffffffff


	//   ....[6]....
        /*004c*/ 	.word	0xffffffff


	//   ....[7]....
        /*0050*/ 	.word	0xffffffff


	//   ....[8]....
        /*0054*/ 	.word	0xffffffff


	//   ....[9]....
        /*0058*/ 	.word	0xffffffff


	//   ....[10]....
        /*005c*/ 	.word	0xffffffff


	//   ....[11]....
        /*0060*/ 	.word	0xffffffff


	//   ....[12]....
        /*0064*/ 	.word	0xffffffff


	//   ....[13]....
        /*0068*/ 	.word	0xffffffff


	//   ....[14]....
        /*006c*/ 	.word	0xffffffff


	//   ....[15]....
        /*0070*/ 	.word	0xffffffff


	//   ....[16]....
        /*0074*/ 	.word	0xffffffff


	//----- nvinfo : EIATTR_COOP_GROUP_INSTR_OFFSETS
	.align		4
.L_30:
        /*0078*/ 	.byte	0x04, 0x28
        /*007a*/ 	.short	(.L_32 - .L_31)


	//   ....[0]....
.L_31:
        /*007c*/ 	.word	0x00000050


	//   ....[1]....
        /*0080*/ 	.word	0x00000140


	//   ....[2]....
        /*0084*/ 	.word	0x00000270


	//   ....[3]....
        /*0088*/ 	.word	0x00000410


	//   ....[4]....
        /*008c*/ 	.word	0x00000590


	//   ....[5]....
        /*0090*/ 	.word	0x000022e0


	//   ....[6]....
        /*0094*/ 	.word	0x000022f0


	//   ....[7]....
        /*0098*/ 	.word	0x00002320


	//   ....[8]....
        /*009c*/ 	.word	0x00002330


	//   ....[9]....
        /*00a0*/ 	.word	0x00007b30


	//   ....[10]....
        /*00a4*/ 	.word	0x00007b60


	//   ....[11]....
        /*00a8*/ 	.word	0x00007ba0


	//   ....[12]....
        /*00ac*/ 	.word	0x00007bb0


	//   ....[13]....
        /*00b0*/ 	.word	0x0000cc70


	//   ....[14]....
        /*00b4*/ 	.word	0x0000cca0


	//   ....[15]....
        /*00b8*/ 	.word	0x0000ccf0


	//   ....[16]....
        /*00bc*/ 	.word	0x0000cd10


	//----- nvinfo : EIATTR_SYSCALL_OFFSETS
	.align		4
.L_32:
        /*00c0*/ 	.byte	0x04, 0x46
        /*00c2*/ 	.short	(.L_34 - .L_33)


	//   ....[0]....
.L_33:
        /*00c4*/ 	.word	0x0000d5e0


	//   ....[1]....
        /*00c8*/ 	.word	0x0000d700


	//----- nvinfo : EIATTR_MBARRIER_INSTR_OFFSETS
	.align		4
.L_34:
        /*00cc*/ 	.byte	0x04, 0x39
        /*00ce*/ 	.short	(.L_36 - .L_35)


	//   ....[0]....
.L_35:
        /*00d0*/ 	.word	0x00000240
        /*00d4*/ 	.word	0x000000ff
        /*00d8*/ 	.word	0x00019840
        /*00dc*/ 	.short	0x0100
        /*00de*/ 	.byte	0x08
	.zero		1


	//   ....[1]....
        /*00e0*/ 	.word	0x00000250
        /*00e4*/ 	.word	0x000000ff
        /*00e8*/ 	.word	0x00019848
        /*00ec*/ 	.short	0x0100
        /*00ee*/ 	.byte	0x08
	.zero		1


	//   ....[2]....
        /*00f0*/ 	.word	0x00000380
        /*00f4*/ 	.word	0x000000ff
        /*00f8*/ 	.word	0x00019800
        /*00fc*/ 	.short	0x0100
        /*00fe*/ 	.byte	0x08
	.zero		1


	//   ....[3]....
        /*0100*/ 	.word	0x00000390
        /*0104*/ 	.word	0x000000ff
        /*0108*/ 	.word	0x00019820
        /*010c*/ 	.short	0x0100
        /*010e*/ 	.byte	0x08
	.zero		1


	//   ....[4]....
        /*0110*/ 	.word	0x000003a0
        /*0114*/ 	.word	0x000000ff
        /*0118*/ 	.word	0x00019808
        /*011c*/ 	.short	0x0100
        /*011e*/ 	.byte	0x08
	.zero		1


	//   ....[5]....
        /*0120*/ 	.word	0x000003b0
        /*0124*/ 	.word	0x000000ff
        /*0128*/ 	.word	0x00019828
        /*012c*/ 	.short	0x0100
        /*012e*/ 	.byte	0x08
	.zero		1


	//   ....[6]....
        /*0130*/ 	.word	0x000003c0
        /*0134*/ 	.word	0x000000ff
        /*0138*/ 	.word	0x00019810
        /*013c*/ 	.short	0x0100
        /*013e*/ 	.byte	0x08
	.zero		1


	//   ....[7]....
        /*0140*/ 	.word	0x000003d0
        /*0144*/ 	.word	0x000000ff
        /*0148*/ 	.word	0x00019830
        /*014c*/ 	.short	0x0100
        /*014e*/ 	.byte	0x08
	.zero		1


	//   ....[8]....
        /*0150*/ 	.word	0x000003e0
        /*0154*/ 	.word	0x000000ff
        /*0158*/ 	.word	0x00019818
        /*015c*/ 	.short	0x0100
        /*015e*/ 	.byte	0x08
	.zero		1


	//   ....[9]....
        /*0160*/ 	.word	0x000003f0
        /*0164*/ 	.word	0x000000ff
        /*0168*/ 	.word	0x00019838
        /*016c*/ 	.short	0x0100
        /*016e*/ 	.byte	0x08
	.zero		1


	//   ....[10]....
        /*0170*/ 	.word	0x00000520
        /*0174*/ 	.word	0x000000ff
        /*0178*/ 	.word	0x00019850
        /*017c*/ 	.short	0x0100
        /*017e*/ 	.byte	0x08
	.zero		1


	//   ....[11]....
        /*0180*/ 	.word	0x00000530
        /*0184*/ 	.word	0x000000ff
        /*0188*/ 	.word	0x00019868
        /*018c*/ 	.short	0x0100
        /*018e*/ 	.byte	0x08
	.zero		1


	//   ....[12]....
        /*0190*/ 	.word	0x00000540
        /*0194*/ 	.word	0x000000ff
        /*0198*/ 	.word	0x00019858
        /*019c*/ 	.short	0x0100
        /*019e*/ 	.byte	0x08
	.zero		1


	//   ....[13]....
        /*01a0*/ 	.word	0x00000550
        /*01a4*/ 	.word	0x000000ff
        /*01a8*/ 	.word	0x00019870
        /*01ac*/ 	.short	0x0100
        /*01ae*/ 	.byte	0x08
	.zero		1


	//   ....[14]....
        /*01b0*/ 	.word	0x00000560
        /*01b4*/ 	.word	0x000000ff
        /*01b8*/ 	.word	0x00019860
        /*01bc*/ 	.short	0x0100
        /*01be*/ 	.byte	0x08
	.zero		1


	//   ....[15]....
        /*01c0*/ 	.word	0x00000570
        /*01c4*/ 	.word	0x000000ff
        /*01c8*/ 	.word	0x00019878
        /*01cc*/ 	.short	0x0100
        /*01ce*/ 	.byte	0x08
	.zero		1


	//   ....[16]....
        /*01d0*/ 	.word	0x000006a0
        /*01d4*/ 	.word	0x00000003
        /*01d8*/ 	.word	0x00019848
        /*01dc*/ 	.short	0x010a
        /*01de*/ 	.byte	0x3f
	.zero		1


	//   ....[17]....
        /*01e0*/ 	.word	0x00000a20
        /*01e4*/ 	.word	0x00000003
        /*01e8*/ 	.word	0x00019820
        /*01ec*/ 	.short	0x010a
        /*01ee*/ 	.byte	0x3f
	.zero		1


	//   ....[18]....
        /*01f0*/ 	.word	0x00000cb0
        /*01f4*/ 	.word	0x00000000
        /*01f8*/ 	.word	0x00019820
        /*01fc*/ 	.short	0x010a
        /*01fe*/ 	.byte	0x3f
	.zero		1


	//   ....[19]....
        /*0200*/ 	.word	0x00000fb0
        /*0204*/ 	.word	0x00000002
        /*0208*/ 	.word	0x00019820
        /*020c*/ 	.short	0x010a
        /*020e*/ 	.byte	0x3f
	.zero		1


	//   ....[20]....
        /*0210*/ 	.word	0x000012a0
        /*0214*/ 	.word	0x00000003
        /*0218*/ 	.word	0x00019820
        /*021c*/ 	.short	0x010a
        /*021e*/ 	.byte	0x3f
	.zero		1


	//   ....[21]....
        /*0220*/ 	.word	0x000015b0
        /*0224*/ 	.word	0x00000002
        /*0228*/ 	.word	0x00019840
        /*022c*/ 	.short	0x010a
        /*022e*/ 	.byte	0x3f
	.zero		1


	//   ....[22]....
        /*0230*/ 	.word	0x000015d0
        /*0234*/ 	.word	0x00000002
        /*0238*/ 	.word	0x00019800
        /*023c*/ 	.short	0x010a
        /*023e*/ 	.byte	0x3f
	.zero		1


	//   ....[23]....
        /*0240*/ 	.word	0x00003cd0
        /*0244*/ 	.word	0x00000002
        /*0248*/ 	.word	0x00019808
        /*024c*/ 	.short	0x010a
        /*024e*/ 	.byte	0x3f
	.zero		1


	//   ....[24]....
        /*0250*/ 	.word	0x00006d30
        /*0254*/ 	.word	0x0000000b
        /*0258*/ 	.word	0x00000000
        /*025c*/ 	.short	0x0101
        /*025e*/ 	.byte	0x3f
	.zero		1


	//   ....[25]....
        /*0260*/ 	.word	0x00006df0
        /*0264*/ 	.word	0x00000003
        /*0268*/ 	.word	0x00019800
        /*026c*/ 	.short	0x010a
        /*026e*/ 	.byte	0x3f
	.zero		1


	//   ....[26]....
        /*0270*/ 	.word	0x00007010
        /*0274*/ 	.word	0x00000000
        /*0278*/ 	.word	0x00019820
        /*027c*/ 	.short	0x010a
        /*027e*/ 	.byte	0x3f
	.zero		1


	//   ....[27]....
        /*0280*/ 	.word	0x00007b70
        /*0284*/ 	.word	0x00000016
        /*0288*/ 	.word	0x00000000
        /*028c*/ 	.short	0x0101
        /*028e*/ 	.byte	0x3f
	.zero		1


	//   ....[28]....
        /*0290*/ 	.word	0x00007c00
        /*0294*/ 	.word	0x000000b1
        /*0298*/ 	.word	0x00019800
        /*029c*/ 	.short	0x010a
        /*029e*/ 	.byte	0x3f
	.zero		1


	//   ....[29]....
        /*02a0*/ 	.word	0x0000c830
        /*02a4*/ 	.word	0x0000000a
        /*02a8*/ 	.word	0x00000000
        /*02ac*/ 	.short	0x0101
        /*02ae*/ 	.byte	0x3f
	.zero		1


	//   ....[30]....
        /*02b0*/ 	.word	0x0000c8b0
        /*02b4*/ 	.word	0x00000004
        /*02b8*/ 	.word	0x00019820
        /*02bc*/ 	.short	0x010a
        /*02be*/ 	.byte	0x3f
	.zero		1


	//   ....[31]....
        /*02c0*/ 	.word	0x0000df30
        /*02c4*/ 	.word	0x00000003
        /*02c8*/ 	.word	0x00019848
        /*02cc*/ 	.short	0x010a
        /*02ce*/ 	.byte	0x3f
	.zero		1


	//   ....[32]....
        /*02d0*/ 	.word	0x0000df80
        /*02d4*/ 	.word	0x00000003
        /*02d8*/ 	.word	0x00019820
        /*02dc*/ 	.short	0x010a
        /*02de*/ 	.byte	0x3f
	.zero		1


	//   ....[33]....
        /*02e0*/ 	.word	0x0000dfd0
        /*02e4*/ 	.word	0x00000000
        /*02e8*/ 	.word	0x00019820
        /*02ec*/ 	.short	0x010a
        /*02ee*/ 	.byte	0x3f
	.zero		1


	//   ....[34]....
        /*02f0*/ 	.word	0x0000e020
        /*02f4*/ 	.word	0x00000002
        /*02f8*/ 	.word	0x00019820
        /*02fc*/ 	.short	0x010a
        /*02fe*/ 	.byte	0x3f
	.zero		1


	//   ....[35]....
        /*0300*/ 	.word	0x0000e070
        /*0304*/ 	.word	0x00000003
        /*0308*/ 	.word	0x00019820
        /*030c*/ 	.short	0x010a
        /*030e*/ 	.byte	0x3f
	.zero		1


	//   ....[36]....
        /*0310*/ 	.word	0x0000e0c0
        /*0314*/ 	.word	0x00000002
        /*0318*/ 	.word	0x00019840
        /*031c*/ 	.short	0x010a
        /*031e*/ 	.byte	0x3f
	.zero		1


	//   ....[37]....
        /*0320*/ 	.word	0x0000e110
        /*0324*/ 	.word	0x00000002
        /*0328*/ 	.word	0x00019800
        /*032c*/ 	.short	0x010a
        /*032e*/ 	.byte	0x3f
	.zero		1


	//   ....[38]....
        /*0330*/ 	.word	0x0000e160
        /*0334*/ 	.word	0x00000002
        /*0338*/ 	.word	0x00019808
        /*033c*/ 	.short	0x010a
        /*033e*/ 	.byte	0x3f
	.zero		1


	//   ....[39]....
        /*0340*/ 	.word	0x0000e1b0
        /*0344*/ 	.word	0x00000003
        /*0348*/ 	.word	0x00019800
        /*034c*/ 	.short	0x010a
        /*034e*/ 	.byte	0x3f
	.zero		1


	//   ....[40]....
        /*0350*/ 	.word	0x0000e200
        /*0354*/ 	.word	0x00000000
        /*0358*/ 	.word	0x00019820
        /*035c*/ 	.short	0x010a
        /*035e*/ 	.byte	0x3f
	.zero		1


	//   ....[41]....
        /*0360*/ 	.word	0x0000e250
        /*0364*/ 	.word	0x000000b1
        /*0368*/ 	.word	0x00019800
        /*036c*/ 	.short	0x010a
        /*036e*/ 	.byte	0x3f
	.zero		1


	//   ....[42]....
        /*0370*/ 	.word	0x0000e2a0
        /*0374*/ 	.word	0x00000004
        /*0378*/ 	.word	0x00019820
        /*037c*/ 	.short	0x010a
        /*037e*/ 	.byte	0x3f
	.zero		1


	//----- nvinfo : EIATTR_NUM_MBARRIERS
	.align		4
.L_36:
        /*0380*/ 	.byte	0x03, 0x38
        /*0382*/ 	.short	0x0010


	//----- nvinfo : EIATTR_EXIT_INSTR_OFFSETS
	.align		4
        /*0384*/ 	.byte	0x04, 0x1c
        /*0386*/ 	.short	(.L_38 - .L_37)


	//   ....[0]....
.L_37:
        /*0388*/ 	.word	0x0000df20


	//----- nvinfo : EIATTR_MAX_THREADS
	.align		4
.L_38:
        /*038c*/ 	.byte	0x04, 0x05
        /*038e*/ 	.short	(.L_40 - .L_39)
.L_39:
        /*0390*/ 	.word	0x00000080
        /*0394*/ 	.word	0x00000001
        /*0398*/ 	.word	0x00000001


	//----- nvinfo : EIATTR_CRS_STACK_SIZE
	.align		4
.L_40:
        /*039c*/ 	.byte	0x04, 0x1e
        /*039e*/ 	.short	(.L_42 - .L_41)
.L_41:
        /*03a0*/ 	.word	0x00000000


	//----- nvinfo : EIATTR_CBANK_PARAM_SIZE
	.align		4
.L_42:
        /*03a4*/ 	.byte	0x03, 0x19
        /*03a6*/ 	.short	0x0870


	//----- nvinfo : EIATTR_PARAM_CBANK
	.align		4
        /*03a8*/ 	.byte	0x04, 0x0a
        /*03aa*/ 	.short	(.L_44 - .L_43)
	.align		4
.L_43:
        /*03ac*/ 	.word	index@(.nv.constant0._ZN7cutlass13device_kernelINS_4fmha6kernel13FmhaKernelTmaINS1_10collective15FmhaMainloopTmaINS_10bfloat16_tEfN4cute5tupleIJNS7_1CILi64EEENS9_ILi256EEENS9_ILi48EEEEEENS4_13DefaultFusionEJEEENS4_15FmhaFwdEpilogueIS6_fNS8_IJSA_SC_SB_EEEEEJEEEEEvNT_6ParamsE)
        /*03b0*/ 	.short	0x0210
        /*03b2*/ 	.short	0x0870


	//----- nvinfo : EIATTR_SW_WAR
	.align		4
.L_44:
        /*03b4*/ 	.byte	0x04, 0x36
        /*03b6*/ 	.short	(.L_46 - .L_45)
.L_45:
        /*03b8*/ 	.word	0x00000008
.L_46:


//--------------------- .nv.callgraph             --------------------------
	.section	.nv.callgraph,"",@"SHT_CUDA_CALLGRAPH"
	.align	4
	.sectionentsize	8
	.align		4
        /*0000*/ 	.word	0x00000000
	.align		4
        /*0004*/ 	.word	0xffffffff
	.align		4
        /*0008*/ 	.word	index@(_ZN7cutlass13device_kernelINS_4fmha6kernel13FmhaKernelTmaINS1_10collective15FmhaMainloopTmaINS_10bfloat16_tEfN4cute5tupleIJNS7_1CILi64EEENS9_ILi256EEENS9_ILi48EEEEEENS4_13DefaultFusionEJEEENS4_15FmhaFwdEpilogueIS6_fNS8_IJSA_SC_SB_EEEEEJEEEEEvNT_6ParamsE)
	.align		4
        /*000c*/ 	.word	index@(__assertfail)
	.align		4
        /*0010*/ 	.word	0x00000000
	.align		4
        /*0014*/ 	.word	0xfffffffe
	.align		4
        /*0018*/ 	.word	0x00000000
	.align		4
        /*001c*/ 	.word	0xfffffffd
	.align		4
        /*0020*/ 	.word	0x00000000
	.align		4
        /*0024*/ 	.word	0xfffffffc


//--------------------- .nv.constant4             --------------------------
	.section	.nv.constant4,"a",@progbits
	.align	8
	.align		8
.nv.constant4:
        /*0000*/ 	.dword	__assertfail
	.align		8
        /*0008*/ 	.dword	__unnamed_1
	.align		8
        /*0010*/ 	.dword	__unnamed_2
	.align		8
        /*0018*/ 	.dword	_ZN39_INTERNAL_4d7f7610_4_k_cu_2b5fe008_27954cuda3std3__45__cpo5beginE
	.align		8
        /*0020*/ 	.dword	_ZN39_INTERNAL_4d7f7610_4_k_cu_2b5fe008_27954cuda3std3__45__cpo3endE
	.align		8
        /*0028*/ 	.dword	_ZN39_INTERNAL_4d7f7610_4_k_cu_2b5fe008_27954cuda3std3__45__cpo6cbeginE
	.align		8
        /*0030*/ 	.dword	_ZN39_INTERNAL_4d7f7610_4_k_cu_2b5fe008_27954cuda3std3__45__cpo4cendE
	.align		8
        /*0038*/ 	.dword	_ZN39_INTERNAL_4d7f7610_4_k_cu_2b5fe008_27954cuda3std3__441_GLOBAL__N__4d7f7610_4_k_cu_2b5fe008_27956ignoreE
	.align		8
        /*0040*/ 	.dword	_ZN39_INTERNAL_4d7f7610_4_k_cu_2b5fe008_27954cuda3std3__419piecewise_constructE
	.align		8
        /*0048*/ 	.dword	_ZN39_INTERNAL_4d7f7610_4_k_cu_2b5fe008_27954cuda3std3__48in_placeE
	.align		8
        /*0050*/ 	.dword	_ZN39_INTERNAL_4d7f7610_4_k_cu_2b5fe008_27954cuda3std6ranges3__45__cpo4swapE
	.align		8
        /*0058*/ 	.dword	_ZN39_INTERNAL_4d7f7610_4_k_cu_2b5fe008_27954cuda3std6ranges3__45__cpo9iter_moveE
	.align		8
        /*0060*/ 	.dword	_ZN39_INTERNAL_4d7f7610_4_k_cu_2b5fe008_27954cute7productE
	.align		8
        /*0068*/ 	.dword	_ZN39_INTERNAL_4d7f7610_4_k_cu_2b5fe008_27954cute1_E
	.align		8
        /*0070*/ 	.dword	$str$23
	.align		8
        /*0078*/ 	.dword	$str$24


//--------------------- .text._ZN7cutlass13device_kernelINS_4fmha6kernel13FmhaKernelTmaINS1_10collective15FmhaMainloopTmaINS_10bfloat16_tEfN4cute5tupleIJNS7_1CILi64EEENS9_ILi256EEENS9_ILi48EEEEEENS4_13DefaultFusionEJEEENS4_15FmhaFwdEpilogueIS6_fNS8_IJSA_SC_SB_EEEEEJEEEEEvNT_6ParamsE --------------------------
	.section	.text._ZN7cutlass13device_kernelINS_4fmha6kernel13FmhaKernelTmaINS1_10collective15FmhaMainloopTmaINS_10bfloat16_tEfN4cute5tupleIJNS7_1CILi64EEENS9_ILi256EEENS9_ILi48EEEEEENS4_13DefaultFusionEJEEENS4_15FmhaFwdEpilogueIS6_fNS8_IJSA_SC_SB_EEEEEJEEEEEvNT_6ParamsE,"ax",@progbits
	.align	128
.text._ZN7cutlass13device_kernelINS_4fmha6kernel13FmhaKernelTmaINS1_10collective15FmhaMainloopTmaINS_10bfloat16_tEfN4cute5tupleIJNS7_1CILi64EEENS9_ILi256EEENS9_ILi48EEEEEENS4_13DefaultFusionEJEEENS4_15FmhaFwdEpilogueIS6_fNS8_IJSA_SC_SB_EEEEEJEEEEEvNT_6ParamsE:
        .type           _ZN7cutlass13device_kernelINS_4fmha6kernel13FmhaKernelTmaINS1_10collective15FmhaMainloopTmaINS_10bfloat16_tEfN4cute5tupleIJNS7_1CILi64EEENS9_ILi256EEENS9_ILi48EEEEEENS4_13DefaultFusionEJEEENS4_15FmhaFwdEpilogueIS6_fNS8_IJSA_SC_SB_EEEEEJEEEEEvNT_6ParamsE,@function
        .size           _ZN7cutlass13device_kernelINS_4fmha6kernel13FmhaKernelTmaINS1_10collective15FmhaMainloopTmaINS_10bfloat16_tEfN4cute5tupleIJNS7_1CILi64EEENS9_ILi256EEENS9_ILi48EEEEEENS4_13DefaultFusionEJEEENS4_15FmhaFwdEpilogueIS6_fNS8_IJSA_SC_SB_EEEEEJEEEEEvNT_6ParamsE,(.L_x_78 - _ZN7cutlass13device_kernelINS_4fmha6kernel13FmhaKernelTmaINS1_10collective15FmhaMainloopTmaINS_10bfloat16_tEfN4cute5tupleIJNS7_1CILi64EEENS9_ILi256EEENS9_ILi48EEEEEENS4_13DefaultFusionEJEEENS4_15FmhaFwdEpilogueIS6_fNS8_IJSA_SC_SB_EEEEEJEEEEEvNT_6ParamsE)
        .other          _ZN7cutlass13device_kernelINS_4fmha6kernel13FmhaKernelTmaINS1_10collective15FmhaMainloopTmaINS_10bfloat16_tEfN4cute5tupleIJNS7_1CILi64EEENS9_ILi256EEENS9_ILi48EEEEEENS4_13DefaultFusionEJEEENS4_15FmhaFwdEpilogueIS6_fNS8_IJSA_SC_SB_EEEEEJEEEEEvNT_6ParamsE,@"STO_CUDA_ENTRY STV_DEFAULT"
_ZN7cutlass13device_kernelINS_4fmha6kernel13FmhaKernelTmaINS1_10collective15FmhaMainloopTmaINS_10bfloat16_tEfN4cute5tupleIJNS7_1CILi64EEENS9_ILi256EEENS9_ILi48EEEEEENS4_13DefaultFusionEJEEENS4_15FmhaFwdEpilogueIS6_fNS8_IJSA_SC_SB_EEEEEJEEEEEvNT_6ParamsE:
[----:B------:R-:W1:Y:S01]  /*0000*/  LDC R1, c[0x0][0x28] ;  /* 0x00000a00ff017b82 */ /* 0x000e620000000800 */
[----:B------:R-:W2:Y:S01]  /*0010*/  S2R R17, SR_TID.X ;  /* 0x0000000000117919 */ /* 0x000ea20000002100 */
[----:B------:R-:W-:Y:S01]  /*0020*/  ELECT P0, URZ, PT ;  /* 0x00000000003f782f */ /* 0x000fe20003800000 */
[----:B------:R-:W-:Y:S01]  /*0030*/  BSSY B0, `(.L_x_0) ;  /* 0x0000010000007945 */ /* 0x000fe20003800000 */
[----:B--2---:R-:W-:-:S05]  /*0040*/  SHF.R.U32.HI R9, RZ, 0x5, R17 ;  /* 0x00000005ff097819 */ /* 0x004fca0000011611 */
[----:B------:R-:W2:Y:S02]  /*0050*/  SHFL.IDX PT, R0, R9, RZ, 0x1f ;  /* 0x00001fff09007589 */ /* 0x000ea400000e0000 */
[----:B--2---:R-:W-:-:S13]  /*0060*/  ISETP.NE.OR P0, PT, R0, RZ, !P0 ;  /* 0x000000ff0000720c */ /* 0x004fda0004705670 */
[----:B-1----:R-:W-:Y:S05]  /*0070*/  @P0 BRA `(.L_x_1) ;  /* 0x00000000002c0947 */ /* 0x002fea0003800000 */
[----:B------:R-:W-:Y:S02]  /*0080*/  ULDC.64 UR4, c[0x0][0x198] ;  /* 0x0000660000047ab9 */ /* 0x000fe40000000a00 */
[----:B------:R-:W-:Y:S02]  /*0090*/  UIADD3 UR6, UP0, UR4, 0xf0, URZ ;  /* 0x000000f004067890 */ /* 0x000fe4000ff1e03f */
[----:B------:R-:W-:Y:S02]  /*00a0*/  UIADD3 UR8, UP1, UR4, 0x1f0, URZ ;  /* 0x000001f004087890 */ /* 0x000fe4000ff3e03f */
[----:B------:R-:W-:Y:S02]  /*00b0*/  UIADD3 UR4, UP2, UR4, 0x2f0, URZ ;  /* 0x000002f004047890 */ /* 0x000fe4000ff5e03f */
[----:B------:R-:W-:Y:S02]  /*00c0*/  UIADD3.X UR7, URZ, UR5, URZ, UP0, !UPT ;  /* 0x000000053f077290 */ /* 0x000fe400087fe43f */
[----:B------:R-:W-:-:S02]  /*00d0*/  UIADD3.X UR9, URZ, UR5, URZ, UP1, !UPT ;  /* 0x000000053f097290 */ /* 0x000fc40008ffe43f */
[----:B------:R-:W-:-:S05]  /*00e0*/  UIADD3.X UR5, URZ, UR5, URZ, UP2, !UPT ;  /* 0x000000053f057290 */ /* 0x000fca00097fe43f */
[----:B------:R1:W-:Y:S02]  /*00f0*/  UTMACCTL.PF [UR6] ;  /* 0x00000000060079b9 */ /* 0x0003e40008040000 */
[----:B------:R1:W-:Y:S02]  /*0100*/  UTMACCTL.PF [UR8] ;  /* 0x00000000080079b9 */ /* 0x0003e40008040000 */
[----:B------:R1:W-:Y:S02]  /*0110*/  UTMACCTL.PF [UR4] ;  /* 0x00000000040079b9 */ /* 0x0003e40008040000 */
[----:B-1----:R-:W-:Y:S01]  /*0120*/  NOP ;  /* 0x0000000000007918 */ /* 0x002fe20000000000 */
.L_x_1:
[----:B------:R-:W-:Y:S05]  /*0130*/  BSYNC B0 ;  /* 0x0000000000007941 */ /* 0x000fea0003800000 */
.L_x_0:
[----:B------:R-:W1:Y:S02]  /*0140*/  SHFL.IDX PT, R0, R9, RZ, 0x1f ;  /* 0x00001fff09007589 */ /* 0x000e6400000e0000 */
[----:B-1----:R-:W-:-:S13]  /*0150*/  ISETP.NE.AND P0, PT, R0, RZ, PT ;  /* 0x000000ff0000720c */ /* 0x002fda0003f05270 */
[----:B------:R-:W-:Y:S05]  /*0160*/  @P0 BRA `(.L_x_2) ;  /* 0x0000000000400947 */ /* 0x000fea0003800000 */
[----:B------:R-:W1:Y:S01]  /*0170*/  S2UR UR8, SR_CgaCtaId ;  /* 0x00000000000879c3 */ /* 0x000e620000008800 */
[----:B------:R-:W-:Y:S01]  /*0180*/  UMOV UR4, 0x400 ;  /* 0x0000040000047882 */ /* 0x000fe20000000000 */
[----:B------:R-:W-:Y:S01]  /*0190*/  UMOV UR5, 0x1 ;  /* 0x0000000100057882 */ /* 0x000fe20000000000 */
[----:B------:R-:W-:Y:S01]  /*01a0*/  UMOV UR6, 0x80 ;  /* 0x0000008000067882 */ /* 0x000fe20000000000 */
[----:B------:R-:W-:Y:S01]  /*01b0*/  ELECT P0, URZ, PT ;  /* 0x00000000003f782f */ /* 0x000fe20003800000 */
[----:B------:R-:W-:-:S04]  /*01c0*/  UIADD3 UR6, -UR6, 0x100000, URZ ;  /* 0x0010000006067890 */ /* 0x000fc8000fffe13f */
[----:B------:R-:W-:Y:S02]  /*01d0*/  USHF.L.U32 UR7, UR6, 0xb, URZ ;  /* 0x0000000b06077899 */ /* 0x000fe4000800063f */
[----:B------:R-:W-:Y:S02]  /*01e0*/  USHF.L.U32 UR6, UR6, 0x1, URZ ;  /* 0x0000000106067899 */ /* 0x000fe4000800063f */
[----:B-1----:R-:W-:Y:S02]  /*01f0*/  ULEA UR8, UR8, UR4, 0x18 ;  /* 0x0000000408087291 */ /* 0x002fe4000f8ec03f */
[----:B------:R-:W-:-:S04]  /*0200*/  UIADD3 UR4, -UR5, 0x100000, URZ ;  /* 0x0010000005047890 */ /* 0x000fc8000fffe13f */
[----:B------:R-:W-:Y:S02]  /*0210*/  USHF.L.U32 UR5, UR4, 0xb, URZ ;  /* 0x0000000b04057899 */ /* 0x000fe4000800063f */
[----:B------:R-:W-:Y:S01]  /*0220*/  USHF.L.U32 UR4, UR4, 0x1, URZ ;  /* 0x0000000104047899 */ /* 0x000fe2000800063f */
[----:B------:R-:W1:Y:S11]  /*0230*/  FENCE.VIEW.ASYNC.S ;  /* 0x00000000000073c6 */ /* 0x000e760000000000 */
[----:B-1----:R1:W2:Y:S01]  /*0240*/  SYNCS.EXCH.64 URZ, [UR8+0x19840], UR4 ;  /* 0x01984004083f75b2 */ /* 0x0022a20008000100 */
[----:B------:R1:W3:Y:S01]  /*0250*/  SYNCS.EXCH.64 URZ, [UR8+0x19848], UR6 ;  /* 0x01984806083f75b2 */ /* 0x0002e20008000100 */
[----:B------:R-:W-:Y:S01]  /*0260*/  NOP ;  /* 0x0000000000007918 */ /* 0x000fe20000000000 */
.L_x_2:
[----:B------:R-:W4:Y:S01]  /*0270*/  SHFL.IDX PT, R0, R9, RZ, 0x1f ;  /* 0x00001fff09007589 */ /* 0x000f2200000e0000 */
[----:B------:R-:W-:Y:S01]  /*0280*/  NOP ;  /* 0x0000000000007918 */ /* 0x000fe20000000000 */
[----:B----4-:R-:W-:-:S13]  /*0290*/  ISETP.NE.AND P0, PT, R0, RZ, PT ;  /* 0x000000ff0000720c */ /* 0x010fda0003f05270 */
[----:B------:R-:W-:Y:S05]  /*02a0*/  @P0 BRA `(.L_x_3) ;  /* 0x0000000000580947 */ /* 0x000fea0003800000 */
[----:B-1----:R-:W1:Y:S01]  /*02b0*/  S2UR UR5, SR_CgaCtaId ;  /* 0x00000000000579c3 */ /* 0x002e620000008800 */
[----:B------:R-:W-:Y:S01]  /*02c0*/  UMOV UR4, 0x400 ;  /* 0x0000040000047882 */ /* 0x000fe20000000000 */
[----:B------:R-:W-:Y:S01]  /*02d0*/  UMOV UR6, 0x1 ;  /* 0x0000000100067882 */ /* 0x000fe20000000000 */
[----:B------:R-:W-:Y:S01]  /*02e0*/  UMOV UR7, 0x80 ;  /* 0x0000008000077882 */ /* 0x000fe20000000000 */
[----:B------:R-:W-:Y:S01]  /*02f0*/  ELECT P0, URZ, PT ;  /* 0x00000000003f782f */ /* 0x000fe20003800000 */
[----:B-1----:R-:W-:Y:S02]  /*0300*/  ULEA UR8, UR5, UR4, 0x18 ;  /* 0x0000000405087291 */ /* 0x002fe4000f8ec03f */
[----:B------:R-:W-:-:S04]  /*0310*/  UIADD3 UR4, -UR6, 0x100000, URZ ;  /* 0x0010000006047890 */ /* 0x000fc8000fffe13f */
[----:B------:R-:W-:Y:S02]  /*0320*/  USHF.L.U32 UR5, UR4, 0xb, URZ ;  /* 0x0000000b04057899 */ /* 0x000fe4000800063f */
[----:B------:R-:W-:Y:S02]  /*0330*/  USHF.L.U32 UR4, UR4, 0x1, URZ ;  /* 0x0000000104047899 */ /* 0x000fe4000800063f */
[----:B------:R-:W-:-:S04]  /*0340*/  UIADD3 UR6, -UR7, 0x100000, URZ ;  /* 0x0010000007067890 */ /* 0x000fc8000fffe13f */
[----:B------:R-:W-:Y:S02]  /*0350*/  USHF.L.U32 UR7, UR6, 0xb, URZ ;  /* 0x0000000b06077899 */ /* 0x000fe4000800063f */
[----:B------:R-:W-:Y:S01]  /*0360*/  USHF.L.U32 UR6, UR6, 0x1, URZ ;  /* 0x0000000106067899 */ /* 0x000fe2000800063f */
[----:B------:R-:W1:Y:S03]  /*0370*/  FENCE.VIEW.ASYNC.S ;  /* 0x00000000000073c6 */ /* 0x000e660000000000 */
[----:B-1----:R4:W1:Y:S08]  /*0380*/  SYNCS.EXCH.64 URZ, [UR8+0x19800], UR4 ;  /* 0x01980004083f75b2 */ /* 0x0028700008000100 */
[----:B------:R4:W1:Y:S01]  /*0390*/  SYNCS.EXCH.64 URZ, [UR8+0x19820], UR6 ;  /* 0x01982006083f75b2 */ /* 0x0008620008000100 */
[----:B------:R4:W1:Y:S01]  /*03a0*/  SYNCS.EXCH.64 URZ, [UR8+0x19808], UR4 ;  /* 0x01980804083f75b2 */ /* 0x0008620008000100 */
[----:B------:R4:W1:Y:S01]  /*03b0*/  SYNCS.EXCH.64 URZ, [UR8+0x19828], UR6 ;  /* 0x01982806083f75b2 */ /* 0x0008620008000100 */
[----:B------:R4:W1:Y:S01]  /*03c0*/  SYNCS.EXCH.64 URZ, [UR8+0x19810], UR4 ;  /* 0x01981004083f75b2 */ /* 0x0008620008000100 */
[----:B------:R4:W1:Y:S01]  /*03d0*/  SYNCS.EXCH.64 URZ, [UR8+0x19830], UR6 ;  /* 0x01983006083f75b2 */ /* 0x0008620008000100 */
[----:B------:R4:W1:Y:S01]  /*03e0*/  SYNCS.EXCH.64 URZ, [UR8+0x19818], UR4 ;  /* 0x01981804083f75b2 */ /* 0x0008620008000100 */
[----:B------:R4:W1:Y:S02]  /*03f0*/  SYNCS.EXCH.64 URZ, [UR8+0x19838], UR6 ;  /* 0x01983806083f75b2 */ /* 0x0008640008000100 */
[----:B----4-:R-:W-:Y:S01]  /*0400*/  NOP ;  /* 0x0000000000007918 */ /* 0x010fe20000000000 */
.L_x_3:
        /* <DEDUP_REMOVED lines=22> */
[----:B------:R4:W1:Y:S02]  /*0570*/  SYNCS.EXCH.64 URZ, [UR8+0x19878], UR6 ;  /* 0x01987806083f75b2 */ /* 0x0008640008000100 */
[----:B----4-:R-:W-:Y:S01]  /*0580*/  NOP ;  /* 0x0000000000007918 */ /* 0x010fe20000000000 */
.L_x_4:
[----:B------:R-:W4:Y:S01]  /*0590*/  SHFL.IDX PT, R9, R9, RZ, 0x1f ;  /* 0x00001fff09097589 */ /* 0x000f2200000e0000 */
[----:B------:R-:W-:Y:S01]  /*05a0*/  ELECT P0, URZ, PT ;  /* 0x00000000003f782f */ /* 0x000fe20003800000 */
[----:B------:R-:W-:Y:S01]  /*05b0*/  NOP ;  /* 0x0000000000007918 */ /* 0x000fe20000000000 */
[----:B------:R-:W4:Y:S01]  /*05c0*/  S2UR UR36, SR_CTAID.Y ;  /* 0x00000000002479c3 */ /* 0x000f220000002600 */
[----:B------:R-:W-:Y:S01]  /*05d0*/  BSSY B0, `(.L_x_5) ;  /* 0x000002f000007945 */ /* 0x000fe20003800000 */
[----:B------:R-:W-:Y:S02]  /*05e0*/  MOV R8, RZ ;  /* 0x000000ff00087202 */ /* 0x000fe40000000f00 */
[----:B------:R-:W-:-:S04]  /*05f0*/  LOP3.LUT R16, R17, 0x7f, RZ, 0xc0, !PT ;  /* 0x0000007f11107812 */ /* 0x000fc800078ec0ff */
[----:B------:R-:W4:Y:S08]  /*0600*/  S2UR UR37, SR_CTAID.Z ;  /* 0x00000000002579c3 */ /* 0x000f300000002700 */
[----:B-123--:R-:W-:Y:S01]  /*0610*/  BAR.SYNC.DEFER_BLOCKING 0x0 ;  /* 0x0000000000007b1d */ /* 0x00efe20000010000 */
[----:B----4-:R-:W-:-:S13]  /*0620*/  ISETP.EQ.AND P1, PT, R9, RZ, P0 ;  /* 0x000000ff0900720c */ /* 0x010fda0000722270 */
[----:B------:R-:W-:Y:S05]  /*0630*/  @!P1 BRA `(.L_x_6) ;  /* 0x0000000000a09947 */ /* 0x000fea0003800000 */
[----:B------:R-:W1:Y:S01]  /*0640*/  S2R R3, SR_CgaCtaId ;  /* 0x0000000000037919 */ /* 0x000e620000008800 */
[----:B------:R-:W-:Y:S02]  /*0650*/  MOV R0, 0x400 ;  /* 0x0000040000007802 */ /* 0x000fe40000000f00 */
[----:B------:R-:W-:Y:S02]  /*0660*/  MOV R2, 0x1 ;  /* 0x0000000100027802 */ /* 0x000fe40000000f00 */
[----:B------:R-:W-:Y:S02]  /*0670*/  ISETP.NE.AND P3, PT, R16, RZ, PT ;  /* 0x000000ff1000720c */ /* 0x000fe40003f65270 */
[----:B-1----:R-:W-:Y:S02]  /*0680*/  LEA R3, R3, R0, 0x18 ;  /* 0x0000000003037211 */ /* 0x002fe400078ec0ff */
[----:B------:R-:W-:-:S04]  /*0690*/  SHF.L.U32 R0, R2, 0x1f, RZ ;  /* 0x0000001f02007819 */ /* 0x000fc800000006ff */
[----:B------:R-:W1:Y:S02]  /*06a0*/  SYNCS.PHASECHK.TRANS64.TRYWAIT P2, [R3+URZ+0x19848], R0 ;  /* 0x01984800030075a7 */ /* 0x000e64000804017f */
[----:B-1----:R-:W-:Y:S05]  /*06b0*/  @!P2 BRA `(.L_x_7) ;  /* 0x000000d8001ca947 */ /* 0x002fea0003800000 */
.L_x_61:
[----:B------:R-:W-:Y:S05]  /*06c0*/  @P3 BRA `(.L_x_8) ;  /* 0x0000000000143947 */ /* 0x000fea0003800000 */
[----:B------:R-:W-:Y:S02]  /*06d0*/  LOP3.LUT P2, RZ, R17, 0x1f, RZ, 0xc0, !PT ;  /* 0x0000001f11ff7812 */ /* 0x000fe4000784c0ff */
[----:B-1----:R-:W-:-:S04]  /*06e0*/  MOV R0, 0x1800 ;  /* 0x0000180000007802 */ /* 0x002fc80000000f00 */
[----:B------:R2:W-:Y:S07]  /*06f0*/  SYNCS.ARRIVE.TRANS64 RZ, [R3+URZ+0x19840], R0 ;  /* 0x0198400003ff79a7 */ /* 0x0005ee000800003f */
[----:B------:R-:W-:Y:S05]  /*0700*/  @!P2 BRA `(.L_x_8) ;  /* 0x000000000004a947 */ /* 0x000fea0003800000 */
[----:B------:R-:W-:Y:S01]  /*0710*/  BPT.TRAP 0x1 ;  /* 0x000000040000795c */ /* 0x000fe20000300000 */
.L_x_8:
[----:B------:R-:W3:Y:S01]  /*0720*/  S2UR UR11, SR_CTAID.X ;  /* 0x00000000000b79c3 */ /* 0x000ee20000002500 */
[----:B------:R-:W-:Y:S01]  /*0730*/  R2UR UR8, R3 ;  /* 0x00000000030872ca */ /* 0x000fe200000e0000 */
[----:B------:R-:W-:Y:S01]  /*0740*/  ULDC.64 UR4, c[0x0][0x198] ;  /* 0x0000660000047ab9 */ /* 0x000fe20000000a00 */
[----:B------:R-:W-:Y:S01]  /*0750*/  UMOV UR6, 0x0 ;  /* 0x0000000000067882 */ /* 0x000fe20000000000 */
[----:B------:R-:W-:Y:S01]  /*0760*/  UIADD3 UR4, UP0, UR4, 0xf0, URZ ;  /* 0x000000f004047890 */ /* 0x000fe2000ff1e03f */
[----:B------:R-:W-:Y:S01]  /*0770*/  UMOV UR7, 0x10000000 ;  /* 0x1000000000077882 */ /* 0x000fe20000000000 */
[----:B------:R-:W-:Y:S02]  /*0780*/  UMOV UR10, URZ ;  /* 0x0000003f000a7c82 */ /* 0x000fe40008000000 */
[----:B------:R-:W-:Y:S01]  /*0790*/  UIADD3.X UR5, URZ, UR5, URZ, UP0, !UPT ;  /* 0x000000053f057290 */ /* 0x000fe200087fe43f */
[----:B------:R-:W-:Y:S01]  /*07a0*/  UMOV UR12, UR36 ;  /* 0x00000024000c7c82 */ /* 0x000fe20008000000 */
[----:B------:R-:W-:Y:S01]  /*07b0*/  UMOV UR13, UR37 ;  /* 0x00000025000d7c82 */ /* 0x000fe20008000000 */
[----:B------:R-:W-:Y:S01]  /*07c0*/  UMOV UR18, 0x10 ;  /* 0x0000001000127882 */ /* 0x000fe20000000000 */
[----:B------:R-:W-:-:S02]  /*07d0*/  UMOV UR20, UR36 ;  /* 0x0000002400147c82 */ /* 0x000fc40008000000 */
[----:B------:R-:W-:Y:S02]  /*07e0*/  UIADD3 UR9, UR8, 0x19840, URZ ;  /* 0x0001984008097890 */ /* 0x000fe4000fffe03f */
[----:B------:R-:W-:Y:S02]  /*07f0*/  UIADD3 UR16, UR8, 0x800, URZ ;  /* 0x0000080008107890 */ /* 0x000fe4000fffe03f */
[----:B------:R-:W-:Y:S01]  /*0800*/  UIADD3 UR32, UR8, 0x1000, URZ ;  /* 0x0000100008207890 */ /* 0x000fe2000fffe03f */
[----:B------:R-:W-:Y:S02]  /*0810*/  UMOV UR21, UR37 ;  /* 0x0000002500157c82 */ /* 0x000fe40008000000 */
[----:B------:R-:W-:Y:S01]  /*0820*/  UMOV UR17, UR9 ;  /* 0x0000000900117c82 */ /* 0x000fe20008000000 */
[----:B------:R-:W-:Y:S01]  /*0830*/  UMOV UR34, 0x20 ;  /* 0x0000002000227882 */ /* 0x000fe20000000000 */
[----:B------:R-:W-:Y:S01]  /*0840*/  UMOV UR33, UR9 ;  /* 0x0000000900217c82 */ /* 0x000fe20008000000 */
[----:B---3--:R-:W-:-:S07]  /*0850*/  USHF.L.U32 UR11, UR11, 0x6, URZ ;  /* 0x000000060b0b7899 */ /* 0x008fce000800063f */
[----:B------:R-:W-:Y:S01]  /*0860*/  UMOV UR19, UR11 ;  /* 0x0000000b00137c82 */ /* 0x000fe20008000000 */
[----:B------:R-:W-:Y:S01]  /*0870*/  UMOV UR35, UR11 ;  /* 0x0000000b00237c82 */ /* 0x000fe20008000000 */
[----:B------:R3:W-:Y:S01]  /*0880*/  UTMALDG.4D [UR8], [UR4], desc[UR6] ;  /* 0x00000608040075b4 */ /* 0x0007e20008019000 */
[----:B------:R3:W-:Y:S01]  /*0890*/  UTMALDG.4D [UR16], [UR4], desc[UR6] ;  /* 0x00000610040075b4 */ /* 0x0007e20008019000 */
[----:B------:R3:W-:Y:S02]  /*08a0*/  UTMALDG.4D [UR32], [UR4], desc[UR6] ;  /* 0x00000620040075b4 */ /* 0x0007e40008019000 */
[----:B---3--:R-:W-:Y:S01]  /*08b0*/  NOP ;  /* 0x0000000000007918 */ /* 0x008fe20000000000 */
.L_x_6:
[----:B------:R-:W-:Y:S05]  /*08c0*/  BSYNC B0 ;  /* 0x0000000000007941 */ /* 0x000fea0003800000 */
.L_x_5:
[----:B------:R-:W1:Y:S01]  /*08d0*/  LDC R176, c[0x0][0x28c] ;  /* 0x0000a300ffb07b82 */ /* 0x000e620000000800 */
[----:B------:R-:W-:Y:S01]  /*08e0*/  BSSY B0, `(.L_x_9) ;  /* 0x00000c8000007945 */ /* 0x000fe20003800000 */
[----:B------:R-:W-:Y:S02]  /*08f0*/  MOV R6, 0x1 ;  /* 0x0000000100067802 */ /* 0x000fe40000000f00 */
[----:B------:R-:W-:Y:S02]  /*0900*/  MOV R5, RZ ;  /* 0x000000ff00057202 */ /* 0x000fe40000000f00 */
[----:B-12---:R-:W-:-:S04]  /*0910*/  IADD3 R0, R176, 0xff, RZ ;  /* 0x000000ffb0007810 */ /* 0x006fc80007ffe0ff */
[----:B------:R-:W-:-:S04]  /*0920*/  SHF.R.S32.HI R3, RZ, 0x1f, R0 ;  /* 0x0000001fff037819 */ /* 0x000fc80000011400 */
[----:B------:R-:W-:-:S04]  /*0930*/  LEA.HI R3, R3, R0, RZ, 0x8 ;  /* 0x0000000003037211 */ /* 0x000fc800078f40ff */
[----:B------:R-:W-:-:S04]  /*0940*/  SHF.R.S32.HI R10, RZ, 0x8, R3 ;  /* 0x00000008ff0a7819 */ /* 0x000fc80000011403 */
[----:B------:R-:W-:Y:S01]  /*0950*/  SHF.L.U32 R7, R10, 0x1, RZ ;  /* 0x000000010a077819 */ /* 0x000fe200000006ff */
[----:B------:R-:W-:Y:S06]  /*0960*/  @!P1 BRA `(.L_x_10) ;  /* 0x0000000800fc9947 */ /* 0x000fec0003800000 */
[----:B------:R-:W-:Y:S02]  /*0970*/  ISETP.GE.AND P1, PT, R176, 0x1, PT ;  /* 0x00000001b000780c */ /* 0x000fe40003f26270 */
[----:B------:R-:W-:Y:S02]  /*0980*/  LOP3.LUT R4, R17, 0x1f, RZ, 0xc0, !PT ;  /* 0x0000001f11047812 */ /* 0x000fe400078ec0ff */
[----:B------:R-:W-:Y:S02]  /*0990*/  MOV R8, RZ ;  /* 0x000000ff00087202 */ /* 0x000fe40000000f00 */
[----:B------:R-:W-:-:S07]  /*09a0*/  MOV R5, RZ ;  /* 0x000000ff00057202 */ /* 0x000fce0000000f00 */
        /* <DEDUP_REMOVED lines=9> */
.L_x_62:
[----:B------:R-:W-:Y:S01]  /*0a40*/  MOV R5, 0x1 ;  /* 0x0000000100057802 */ /* 0x000fe20000000f00 */
[----:B------:R-:W-:Y:S06]  /*0a50*/  @P2 BRA `(.L_x_13) ;  /* 0x0000000000142947 */ /* 0x000fec0003800000 */
[----:B------:R-:W-:Y:S02]  /*0a60*/  ISETP.NE.AND P1, PT, R4, RZ, PT ;  /* 0x000000ff0400720c */ /* 0x000fe40003f25270 */
[----:B-1----:R-:W-:-:S04]  /*0a70*/  MOV R0, 0x6000 ;  /* 0x0000600000007802 */ /* 0x002fc80000000f00 */
[----:B------:R2:W-:Y:S07]  /*0a80*/  SYNCS.ARRIVE.TRANS64 RZ, [R3+URZ+0x19800], R0 ;  /* 0x0198000003ff79a7 */ /* 0x0005ee000800003f */
[----:B------:R-:W-:Y:S05]  /*0a90*/  @!P1 BRA `(.L_x_13) ;  /* 0x0000000000049947 */ /* 0x000fea0003800000 */
[----:B------:R-:W-:Y:S01]  /*0aa0*/  BPT.TRAP 0x1 ;  /* 0x000000040000795c */ /* 0x000fe20000300000 */
.L_x_13:
[----:B------:R-:W3:Y:S01]  /*0ab0*/  S2R R11, SR_CgaCtaId ;  /* 0x00000000000b7919 */ /* 0x000ee20000008800 */
[----:B------:R-:W-:Y:S01]  /*0ac0*/  R2UR UR32, R3 ;  /* 0x00000000032072ca */ /* 0x000fe200000e0000 */
[----:B------:R-:W-:Y:S01]  /*0ad0*/  ULDC.64 UR4, c[0x0][0x198] ;  /* 0x0000660000047ab9 */ /* 0x000fe20000000a00 */
[----:B-12---:R-:W-:Y:S01]  /*0ae0*/  MOV R0, 0x400 ;  /* 0x0000040000007802 */ /* 0x006fe20000000f00 */
[----:B------:R-:W-:Y:S01]  /*0af0*/  UIADD3 UR4, UP0, UR4, 0x1f0, URZ ;  /* 0x000001f004047890 */ /* 0x000fe2000ff1e03f */
[----:B------:R-:W-:Y:S01]  /*0b00*/  MOV R3, 0x1 ;  /* 0x0000000100037802 */ /* 0x000fe20000000f00 */
[----:B------:R-:W-:Y:S01]  /*0b10*/  UMOV UR19, URZ ;  /* 0x0000003f00137c82 */ /* 0x000fe20008000000 */
[----:B------:R-:W-:Y:S01]  /*0b20*/  UMOV UR6, 0x0 ;  /* 0x0000000000067882 */ /* 0x000fe20000000000 */
[----:B------:R-:W-:Y:S01]  /*0b30*/  UIADD3.X UR5, URZ, UR5, URZ, UP0, !UPT ;  /* 0x000000053f057290 */ /* 0x000fe200087fe43f */
[----:B------:R-:W-:Y:S01]  /*0b40*/  SHF.L.U32 R3, R3, 0x1f, RZ ;  /* 0x0000001f03037819 */ /* 0x000fe200000006ff */
[----:B------:R-:W-:Y:S01]  /*0b50*/  UMOV UR7, 0x10000000 ;  /* 0x1000000000077882 */ /* 0x000fe20000000000 */
[----:B------:R-:W-:Y:S01]  /*0b60*/  UMOV UR18, URZ ;  /* 0x0000003f00127c82 */ /* 0x000fe20008000000 */
[----:B------:R-:W-:Y:S01]  /*0b70*/  UMOV UR20, UR36 ;  /* 0x0000002400147c82 */ /* 0x000fe20008000000 */
[----:B------:R-:W-:Y:S01]  /*0b80*/  UMOV UR21, UR37 ;  /* 0x0000002500157c82 */ /* 0x000fe20008000000 */
[----:B------:R-:W-:Y:S01]  /*0b90*/  UIADD3 UR16, UR32, 0x1800, URZ ;  /* 0x0000180020107890 */ /* 0x000fe2000fffe03f */
[----:B------:R-:W-:Y:S01]  /*0ba0*/  ISETP.NE.AND P2, PT, R16, RZ, PT ;  /* 0x000000ff1000720c */ /* 0x000fe20003f45270 */
[----:B------:R-:W-:-:S02]  /*0bb0*/  UIADD3 UR17, UR32, 0x19800, URZ ;  /* 0x0001980020117890 */ /* 0x000fc4000fffe03f */
[----:B------:R-:W-:Y:S02]  /*0bc0*/  UIADD3 UR8, UR32, 0x3800, URZ ;  /* 0x0000380020087890 */ /* 0x000fe4000fffe03f */
[----:B------:R-:W-:Y:S01]  /*0bd0*/  UIADD3 UR32, UR32, 0x5800, URZ ;  /* 0x0000580020207890 */ /* 0x000fe2000fffe03f */
[----:B------:R-:W-:Y:S01]  /*0be0*/  UMOV UR10, 0x10 ;  /* 0x00000010000a7882 */ /* 0x000fe20000000000 */
[----:B------:R-:W-:Y:S01]  /*0bf0*/  UMOV UR12, UR36 ;  /* 0x00000024000c7c82 */ /* 0x000fe20008000000 */
[----:B------:R-:W-:Y:S01]  /*0c00*/  UMOV UR13, UR37 ;  /* 0x00000025000d7c82 */ /* 0x000fe20008000000 */
[----:B------:R-:W-:Y:S01]  /*0c10*/  UMOV UR11, UR19 ;  /* 0x00000013000b7c82 */ /* 0x000fe20008000000 */
[----:B------:R-:W-:Y:S01]  /*0c20*/  UMOV UR9, UR17 ;  /* 0x0000001100097c82 */ /* 0x000fe20008000000 */
[----:B------:R-:W-:Y:S01]  /*0c30*/  UMOV UR34, 0x20 ;  /* 0x0000002000227882 */ /* 0x000fe20000000000 */
[----:B------:R-:W-:Y:S01]  /*0c40*/  UMOV UR35, UR19 ;  /* 0x0000001300237c82 */ /* 0x000fe20008000000 */
[----:B------:R1:W-:Y:S01]  /*0c50*/  UTMALDG.4D [UR16], [UR4], desc[UR6] ;  /* 0x00000610040075b4 */ /* 0x0003e20008019000 */
[----:B------:R-:W-:Y:S01]  /*0c60*/  UMOV UR33, UR17 ;  /* 0x0000001100217c82 */ /* 0x000fe20008000000 */
[----:B---3--:R-:W-:-:S04]  /*0c70*/  LEA R2, R11, R0, 0x18 ;  /* 0x000000000b027211 */ /* 0x008fc800078ec0ff */
[----:B------:R-:W-:Y:S01]  /*0c80*/  LEA R0, R5, R2, 0x3 ;  /* 0x0000000205007211 */ /* 0x000fe200078e18ff */
[----:B------:R1:W-:Y:S01]  /*0c90*/  UTMALDG.4D [UR8], [UR4], desc[UR6] ;  /* 0x00000608040075b4 */ /* 0x0003e20008019000 */
[----:B------:R1:W-:Y:S02]  /*0ca0*/  UTMALDG.4D [UR32], [UR4], desc[UR6] ;  /* 0x00000620040075b4 */ /* 0x0003e40008019000 */
[----:B------:R-:W2:Y:S02]  /*0cb0*/  SYNCS.PHASECHK.TRANS64.TRYWAIT P1, [R0+URZ+0x19820], R3 ;  /* 0x01982003000075a7 */ /* 0x000ea4000802017f */
[----:B-12---:R-:W-:Y:S05]  /*0cc0*/  @!P1 BRA `(.L_x_14) ;  /* 0x000000d000c09947 */ /* 0x006fea0003800000 */
.L_x_63:
[----:B------:R-:W-:Y:S01]  /*0cd0*/  MOV R8, 0x1 ;  /* 0x0000000100087802 */ /* 0x000fe20000000f00 */
[----:B------:R-:W-:Y:S06]  /*0ce0*/  @P2 BRA `(.L_x_15) ;  /* 0x0000000000142947 */ /* 0x000fec0003800000 */
[----:B------:R-:W-:Y:S02]  /*0cf0*/  ISETP.NE.AND P1, PT, R4, RZ, PT ;  /* 0x000000ff0400720c */ /* 0x000fe40003f25270 */
[----:B-1----:R-:W-:-:S04]  /*0d00*/  MOV R3, 0x6000 ;  /* 0x0000600000037802 */ /* 0x002fc80000000f00 */
[----:B------:R2:W-:Y:S07]  /*0d10*/  SYNCS.ARRIVE.TRANS64 RZ, [R0+URZ+0x19800], R3 ;  /* 0x0198000300ff79a7 */ /* 0x0005ee000800003f */
[----:B------:R-:W-:Y:S05]  /*0d20*/  @!P1 BRA `(.L_x_15) ;  /* 0x0000000000049947 */ /* 0x000fea0003800000 */
[----:B------:R-:W-:Y:S01]  /*0d30*/  BPT.TRAP 0x1 ;  /* 0x000000040000795c */ /* 0x000fe20000300000 */
.L_x_15:
[C---:B------:R-:W-:Y:S01]  /*0d40*/  IMAD R2, R5.reuse, 0x6000, R2 ;  /* 0x0000600005027824 */ /* 0x040fe200078e0202 */
[----:B------:R-:W-:Y:S01]  /*0d50*/  R2UR UR17, R0 ;  /* 0x00000000001172ca */ /* 0x000fe200000e0000 */
[----:B------:R-:W-:Y:S01]  /*0d60*/  ULDC.64 UR4, c[0x0][0x198] ;  /* 0x0000660000047ab9 */ /* 0x000fe20000000a00 */
[----:B------:R-:W-:Y:S01]  /*0d70*/  UMOV UR19, URZ ;  /* 0x0000003f00137c82 */ /* 0x000fe20008000000 */
[----:B------:R-:W-:Y:S01]  /*0d80*/  UIADD3 UR4, UP0, UR4, 0x2f0, URZ ;  /* 0x000002f004047890 */ /* 0x000fe2000ff1e03f */
[----:B------:R-:W-:Y:S01]  /*0d90*/  R2UR UR32, R2 ;  /* 0x00000000022072ca */ /* 0x000fe200000e0000 */
[----:B------:R-:W-:Y:S01]  /*0da0*/  UMOV UR6, 0x0 ;  /* 0x0000000000067882 */ /* 0x000fe20000000000 */
[----:B------:R-:W-:Y:S01]  /*0db0*/  UMOV UR7, 0x10000000 ;  /* 0x1000000000077882 */ /* 0x000fe20000000000 */
[----:B------:R-:W-:Y:S01]  /*0dc0*/  UIADD3.X UR5, URZ, UR5, URZ, UP0, !UPT ;  /* 0x000000053f057290 */ /* 0x000fe200087fe43f */
[----:B------:R-:W-:Y:S01]  /*0dd0*/  IADD3 R5, R5, 0x1, RZ ;  /* 0x0000000105057810 */ /* 0x000fe20007ffe0ff */
[----:B------:R-:W-:Y:S01]  /*0de0*/  UMOV UR18, URZ ;  /* 0x0000003f00127c82 */ /* 0x000fe20008000000 */
[----:B------:R-:W-:Y:S01]  /*0df0*/  UMOV UR20, UR36 ;  /* 0x0000002400147c82 */ /* 0x000fe20008000000 */
[----:B------:R-:W-:Y:S01]  /*0e00*/  UMOV UR21, UR37 ;  /* 0x0000002500157c82 */ /* 0x000fe20008000000 */
[----:B------:R-:W-:Y:S01]  /*0e10*/  UMOV UR10, 0x10 ;  /* 0x00000010000a7882 */ /* 0x000fe20000000000 */
[----:B------:R-:W-:Y:S01]  /*0e20*/  UIADD3 UR17, UR17, 0x19800, URZ ;  /* 0x0001980011117890 */ /* 0x000fe2000fffe03f */
[----:B------:R-:W-:Y:S01]  /*0e30*/  UMOV UR12, UR36 ;  /* 0x00000024000c7c82 */ /* 0x000fe20008000000 */
[----:B------:R-:W-:-:S02]  /*0e40*/  UMOV UR13, UR37 ;  /* 0x00000025000d7c82 */ /* 0x000fc40008000000 */
[----:B------:R-:W-:Y:S02]  /*0e50*/  UIADD3 UR16, UR32, 0x1800, URZ ;  /* 0x0000180020107890 */ /* 0x000fe4000fffe03f */
[----:B------:R-:W-:Y:S02]  /*0e60*/  UIADD3 UR8, UR32, 0x3800, URZ ;  /* 0x0000380020087890 */ /* 0x000fe4000fffe03f */
[----:B------:R-:W-:Y:S01]  /*0e70*/  UIADD3 UR32, UR32, 0x5800, URZ ;  /* 0x0000580020207890 */ /* 0x000fe2000fffe03f */
[----:B------:R-:W-:Y:S01]  /*0e80*/  UMOV UR11, UR19 ;  /* 0x00000013000b7c82 */ /* 0x000fe20008000000 */
[----:B------:R-:W-:Y:S01]  /*0e90*/  UMOV UR9, UR17 ;  /* 0x0000001100097c82 */ /* 0x000fe20008000000 */
[----:B------:R-:W-:Y:S01]  /*0ea0*/  UMOV UR34, 0x20 ;  /* 0x0000002000227882 */ /* 0x000fe20000000000 */
[----:B------:R-:W-:Y:S01]  /*0eb0*/  UMOV UR35, UR19 ;  /* 0x0000001300237c82 */ /* 0x000fe20008000000 */
[----:B------:R3:W-:Y:S01]  /*0ec0*/  UTMALDG.4D [UR16], [UR4], desc[UR6] ;  /* 0x00000610040075b4 */ /* 0x0007e20008019000 */
[----:B------:R-:W-:Y:S01]  /*0ed0*/  UMOV UR33, UR17 ;  /* 0x0000001100217c82 */ /* 0x000fe20008000000 */
[----:B------:R3:W-:Y:S02]  /*0ee0*/  UTMALDG.4D [UR8], [UR4], desc[UR6] ;  /* 0x00000608040075b4 */ /* 0x0007e40008019000 */
[----:B------:R3:W-:Y:S02]  /*0ef0*/  UTMALDG.4D [UR32], [UR4], desc[UR6] ;  /* 0x00000620040075b4 */ /* 0x0007e40008019000 */
[----:B---3--:R-:W-:Y:S01]  /*0f00*/  NOP ;  /* 0x0000000000007918 */ /* 0x008fe20000000000 */
.L_x_11:
[----:B------:R-:W-:Y:S02]  /*0f10*/  ISETP.GE.AND P1, PT, R176, 0x101, PT ;  /* 0x00000101b000780c */ /* 0x000fe40003f26270 */
[----:B------:R-:W-:-:S11]  /*0f20*/  MOV R6, 0x1 ;  /* 0x0000000100067802 */ /* 0x000fd60000000f00 */
[----:B------:R-:W-:Y:S05]  /*0f30*/  @!P1 BRA `(.L_x_16) ;  /* 0x0000000400849947 */ /* 0x000fea0003800000 */
[----:B-12---:R-:W1:Y:S01]  /*0f40*/  S2R R3, SR_CgaCtaId ;  /* 0x0000000000037919 */ /* 0x006e620000008800 */
[----:B------:R-:W-:Y:S02]  /*0f50*/  MOV R0, 0x400 ;  /* 0x0000040000007802 */ /* 0x000fe40000000f00 */
[----:B------:R-:W-:Y:S02]  /*0f60*/  MOV R2, 0x1 ;  /* 0x0000000100027802 */ /* 0x000fe40000000f00 */
[----:B------:R-:W-:Y:S02]  /*0f70*/  ISETP.NE.AND P2, PT, R16, RZ, PT ;  /* 0x000000ff1000720c */ /* 0x000fe40003f45270 */
[----:B-1----:R-:W-:Y:S02]  /*0f80*/  LEA R0, R3, R0, 0x18 ;  /* 0x0000000003007211 */ /* 0x002fe400078ec0ff */
[----:B------:R-:W-:Y:S02]  /*0f90*/  SHF.L.U32 R3, R2, 0x1f, RZ ;  /* 0x0000001f02037819 */ /* 0x000fe400000006ff */
[----:B------:R-:W-:-:S04]  /*0fa0*/  LEA R2, R5, R0, 0x3 ;  /* 0x0000000005027211 */ /* 0x000fc800078e18ff */
[----:B------:R-:W1:Y:S02]  /*0fb0*/  SYNCS.PHASECHK.TRANS64.TRYWAIT P1, [R2+URZ+0x19820], R3 ;  /* 0x01982003020075a7 */ /* 0x000e64000802017f */
[----:B-1----:R-:W-:Y:S05]  /*0fc0*/  @!P1 BRA `(.L_x_17) ;  /* 0x000000d000149947 */ /* 0x002fea0003800000 */
.L_x_64:
[----:B------:R-:W-:Y:S05]  /*0fd0*/  @P2 BRA `(.L_x_18) ;  /* 0x0000000000142947 */ /* 0x000fea0003800000 */
[----:B------:R-:W-:Y:S02]  /*0fe0*/  ISETP.NE.AND P1, PT, R4, RZ, PT ;  /* 0x000000ff0400720c */ /* 0x000fe40003f25270 */
[----:B-1----:R-:W-:-:S04]  /*0ff0*/  MOV R3, 0x6000 ;  /* 0x0000600000037802 */ /* 0x002fc80000000f00 */
[----:B------:R2:W-:Y:S07]  /*1000*/  SYNCS.ARRIVE.TRANS64 RZ, [R2+URZ+0x19800], R3 ;  /* 0x0198000302ff79a7 */ /* 0x0005ee000800003f */
[----:B------:R-:W-:Y:S05]  /*1010*/  @!P1 BRA `(.L_x_18) ;  /* 0x0000000000049947 */ /* 0x000fea0003800000 */
[----:B------:R-:W-:Y:S01]  /*1020*/  BPT.TRAP 0x1 ;  /* 0x000000040000795c */ /* 0x000fe20000300000 */
.L_x_18:
[----:B-12---:R-:W1:Y:S01]  /*1030*/  S2R R3, SR_CgaCtaId ;  /* 0x0000000000037919 */ /* 0x006e620000008800 */
[C---:B------:R-:W-:Y:S01]  /*1040*/  IMAD R0, R5.reuse, 0x6000, R0 ;  /* 0x0000600005007824 */ /* 0x040fe200078e0200 */
[----:B------:R-:W-:Y:S01]  /*1050*/  R2UR UR17, R2 ;  /* 0x00000000021172ca */ /* 0x000fe200000e0000 */
[----:B------:R-:W-:Y:S01]  /*1060*/  ULDC.64 UR4, c[0x0][0x198] ;  /* 0x0000660000047ab9 */ /* 0x000fe20000000a00 */
[----:B------:R-:W-:Y:S01]  /*1070*/  R2UR UR19, R8 ;  /* 0x00000000081372ca */ /* 0x000fe200000e0000 */
[----:B------:R-:W-:Y:S01]  /*1080*/  UIADD3 UR4, UP0, UR4, 0x1f0, URZ ;  /* 0x000001f004047890 */ /* 0x000fe2000ff1e03f */
[----:B------:R-:W-:Y:S01]  /*1090*/  R2UR UR32, R0 ;  /* 0x00000000002072ca */ /* 0x000fe200000e0000 */
[----:B------:R-:W-:Y:S01]  /*10a0*/  UMOV UR6, 0x0 ;  /* 0x0000000000067882 */ /* 0x000fe20000000000 */
[----:B------:R-:W-:Y:S01]  /*10b0*/  IADD3 R5, R5, 0x1, RZ ;  /* 0x0000000105057810 */ /* 0x000fe20007ffe0ff */
[----:B------:R-:W-:Y:S01]  /*10c0*/  UIADD3.X UR5, URZ, UR5, URZ, UP0, !UPT ;  /* 0x000000053f057290 */ /* 0x000fe200087fe43f */
[----:B------:R-:W-:Y:S01]  /*10d0*/  MOV R0, 0x400 ;  /* 0x0000040000007802 */ /* 0x000fe20000000f00 */
[----:B------:R-:W-:Y:S01]  /*10e0*/  UMOV UR7, 0x10000000 ;  /* 0x1000000000077882 */ /* 0x000fe20000000000 */
[C---:B------:R-:W-:Y:S01]  /*10f0*/  ISETP.NE.AND P2, PT, R5.reuse, 0x4, PT ;  /* 0x000000040500780c */ /* 0x040fe20003f45270 */
[----:B------:R-:W-:Y:S01]  /*1100*/  UMOV UR18, URZ ;  /* 0x0000003f00127c82 */ /* 0x000fe20008000000 */
[C---:B------:R-:W-:Y:S01]  /*1110*/  ISETP.NE.AND P1, PT, R5.reuse, 0x4, PT ;  /* 0x000000040500780c */ /* 0x040fe20003f25270 */
[----:B------:R-:W-:Y:S01]  /*1120*/  UIADD3 UR17, UR17, 0x19800, URZ ;  /* 0x0001980011117890 */ /* 0x000fe2000fffe03f */
[----:B------:R-:W-:Y:S01]  /*1130*/  SEL R5, R5, RZ, P2 ;  /* 0x000000ff05057207 */ /* 0x000fe20001000000 */
[----:B------:R-:W-:Y:S01]  /*1140*/  USHF.L.U32 UR19, UR19, 0x8, URZ ;  /* 0x0000000813137899 */ /* 0x000fe2000800063f */
[----:B------:R-:W-:Y:S01]  /*1150*/  SEL R6, RZ, 0x1, !P1 ;  /* 0x00000001ff067807 */ /* 0x000fe20004800000 */
[----:B------:R-:W-:Y:S01]  /*1160*/  UIADD3 UR16, UR32, 0x1800, URZ ;  /* 0x0000180020107890 */ /* 0x000fe2000fffe03f */
[----:B------:R-:W-:Y:S01]  /*1170*/  ISETP.NE.AND P2, PT, R16, RZ, PT ;  /* 0x000000ff1000720c */ /* 0x000fe20003f45270 */
[----:B------:R-:W-:-:S02]  /*1180*/  UIADD3 UR8, UR32, 0x3800, URZ ;  /* 0x0000380020087890 */ /* 0x000fc4000fffe03f */
[----:B------:R-:W-:Y:S01]  /*1190*/  UIADD3 UR32, UR32, 0x5800, URZ ;  /* 0x0000580020207890 */ /* 0x000fe2000fffe03f */
[----:B------:R-:W-:Y:S01]  /*11a0*/  UMOV UR20, UR36 ;  /* 0x0000002400147c82 */ /* 0x000fe20008000000 */
[----:B------:R-:W-:Y:S01]  /*11b0*/  UMOV UR21, UR37 ;  /* 0x0000002500157c82 */ /* 0x000fe20008000000 */
[----:B------:R-:W-:Y:S01]  /*11c0*/  UMOV UR10, 0x10 ;  /* 0x00000010000a7882 */ /* 0x000fe20000000000 */
[----:B------:R-:W-:Y:S01]  /*11d0*/  UMOV UR12, UR36 ;  /* 0x00000024000c7c82 */ /* 0x000fe20008000000 */
[----:B------:R-:W-:Y:S01]  /*11e0*/  UMOV UR13, UR37 ;  /* 0x00000025000d7c82 */ /* 0x000fe20008000000 */
[----:B------:R-:W-:Y:S01]  /*11f0*/  UMOV UR9, UR17 ;  /* 0x0000001100097c82 */ /* 0x000fe20008000000 */
[----:B------:R-:W-:Y:S01]  /*1200*/  UMOV UR11, UR19 ;  /* 0x00000013000b7c82 */ /* 0x000fe20008000000 */
[----:B-1----:R-:W-:Y:S01]  /*1210*/  LEA R2, R3, R0, 0x18 ;  /* 0x0000000003027211 */ /* 0x002fe200078ec0ff */
[----:B------:R-:W-:Y:S01]  /*1220*/  UMOV UR34, 0x20 ;  /* 0x0000002000227882 */ /* 0x000fe20000000000 */
[----:B------:R-:W-:Y:S01]  /*1230*/  SHF.L.U32 R0, R6, 0x1f, RZ ;  /* 0x0000001f06007819 */ /* 0x000fe200000006ff */
[----:B------:R-:W-:Y:S01]  /*1240*/  UMOV UR33, UR17 ;  /* 0x0000001100217c82 */ /* 0x000fe20008000000 */
[----:B------:R-:W-:Y:S01]  /*1250*/  LEA R3, R5, R2, 0x3 ;  /* 0x0000000205037211 */ /* 0x000fe200078e18ff */
[----:B------:R1:W-:Y:S01]  /*1260*/  UTMALDG.4D [UR16], [UR4], desc[UR6] ;  /* 0x00000610040075b4 */ /* 0x0003e20008019000 */
[----:B------:R-:W-:Y:S01]  /*1270*/  UMOV UR35, UR19 ;  /* 0x0000001300237c82 */ /* 0x000fe20008000000 */
[----:B------:R1:W-:Y:S01]  /*1280*/  UTMALDG.4D [UR8], [UR4], desc[UR6] ;  /* 0x00000608040075b4 */ /* 0x0003e20008019000 */
[----:B------:R1:W-:Y:S01]  /*1290*/  UTMALDG.4D [UR32], [UR4], desc[UR6] ;  /* 0x00000620040075b4 */ /* 0x0003e20008019000 */
[----:B------:R-:W2:Y:S02]  /*12a0*/  SYNCS.PHASECHK.TRANS64.TRYWAIT P1, [R3+URZ+0x19820], R0 ;  /* 0x01982000030075a7 */ /* 0x000ea4000802017f */
[----:B-12---:R-:W-:Y:S05]  /*12b0*/  @!P1 BRA `(.L_x_19) ;  /* 0x000000cc006c9947 */ /* 0x006fea0003800000 */
.L_x_65:
[----:B------:R-:W-:Y:S05]  /*12c0*/  @P2 BRA `(.L_x_20) ;  /* 0x0000000000142947 */ /* 0x000fea0003800000 */
[----:B------:R-:W-:Y:S02]  /*12d0*/  ISETP.NE.AND P1, PT, R4, RZ, PT ;  /* 0x000000ff0400720c */ /* 0x000fe40003f25270 */
[----:B-1----:R-:W-:-:S04]  /*12e0*/  MOV R0, 0x6000 ;  /* 0x0000600000007802 */ /* 0x002fc80000000f00 */
[----:B------:R2:W-:Y:S07]  /*12f0*/  SYNCS.ARRIVE.TRANS64 RZ, [R3+URZ+0x19800], R0 ;  /* 0x0198000003ff79a7 */ /* 0x0005ee000800003f */
[----:B------:R-:W-:Y:S05]  /*1300*/  @!P1 BRA `(.L_x_20) ;  /* 0x0000000000049947 */ /* 0x000fea0003800000 */
[----:B------:R-:W-:Y:S01]  /*1310*/  BPT.TRAP 0x1 ;  /* 0x000000040000795c */ /* 0x000fe20000300000 */
.L_x_20:
[----:B------:R-:W-:Y:S01]  /*1320*/  IMAD R2, R5, 0x6000, R2 ;  /* 0x0000600005027824 */ /* 0x000fe200078e0202 */
[----:B------:R-:W-:Y:S01]  /*1330*/  R2UR UR17, R3 ;  /* 0x00000000031172ca */ /* 0x000fe200000e0000 */
[----:B------:R-:W-:Y:S01]  /*1340*/  ULDC.64 UR4, c[0x0][0x198] ;  /* 0x0000660000047ab9 */ /* 0x000fe20000000a00 */
[----:B------:R-:W-:Y:S01]  /*1350*/  R2UR UR19, R8 ;  /* 0x00000000081372ca */ /* 0x000fe200000e0000 */
        /* <DEDUP_REMOVED lines=11> */
[C---:B------:R-:W-:Y:S01]  /*1410*/  ISETP.NE.AND P1, PT, R5.reuse, 0x4, PT ;  /* 0x000000040500780c */ /* 0x040fe20003f25270 */
[----:B------:R-:W-:Y:S01]  /*1420*/  USHF.L.U32 UR19, UR19, 0x8, URZ ;  /* 0x0000000813137899 */ /* 0x000fe2000800063f */
[----:B------:R-:W-:Y:S01]  /*1430*/  IADD3 R8, R8, 0x1, RZ ;  /* 0x0000000108087810 */ /* 0x000fe20007ffe0ff */
[----:B------:R-:W-:Y:S01]  /*1440*/  UIADD3 UR16, UR32, 0x1800, URZ ;  /* 0x0000180020107890 */ /* 0x000fe2000fffe03f */
[----:B-12---:R-:W-:Y:S01]  /*1450*/  SEL R3, RZ, 0x1, P1 ;  /* 0x00000001ff037807 */ /* 0x006fe20000800000 */
[----:B------:R-:W-:Y:S01]  /*1460*/  UIADD3 UR8, UR32, 0x3800, URZ ;  /* 0x0000380020087890 */ /* 0x000fe2000fffe03f */
[----:B------:R-:W-:Y:S01]  /*1470*/  SEL R5, R5, RZ, P1 ;  /* 0x000000ff05057207 */ /* 0x000fe20000800000 */
[----:B------:R-:W-:Y:S01]  /*1480*/  UIADD3 UR32, UR32, 0x5800, URZ ;  /* 0x0000580020207890 */ /* 0x000fe2000fffe03f */
[----:B------:R-:W-:Y:S01]  /*1490*/  LOP3.LUT R6, R6, R3, RZ, 0x3c, !PT ;  /* 0x0000000306067212 */ /* 0x000fe200078e3cff */
        /* <DEDUP_REMOVED lines=8> */
[----:B------:R3:W-:Y:S01]  /*1520*/  UTMALDG.4D [UR8], [UR4], desc[UR6] ;  /* 0x00000608040075b4 */ /* 0x0007e20008019000 */
[----:B------:R3:W-:Y:S02]  /*1530*/  UTMALDG.4D [UR32], [UR4], desc[UR6] ;  /* 0x00000620040075b4 */ /* 0x0007e40008019000 */
[----:B---3--:R-:W-:Y:S01]  /*1540*/  NOP ;  /* 0x0000000000007918 */ /* 0x008fe20000000000 */
.L_x_16:
[----:B------:R-:W-:-:S07]  /*1550*/  IADD3 R7, R7, -0x4, RZ ;  /* 0xfffffffc07077810 */ /* 0x000fce0007ffe0ff */
.L_x_10:
[----:B------:R-:W-:Y:S05]  /*1560*/  BSYNC B0 ;  /* 0x0000000000007941 */ /* 0x000fea0003800000 */
.L_x_9:
[----:B-12---:R-:W1:Y:S01]  /*1570*/  S2R R3, SR_CgaCtaId ;  /* 0x0000000000037919 */ /* 0x006e620000008800 */
[----:B------:R-:W-:Y:S02]  /*1580*/  MOV R2, 0x400 ;  /* 0x0000040000027802 */ /* 0x000fe40000000f00 */
[----:B------:R-:W-:Y:S02]  /*1590*/  SHF.L.U32 R153, RZ, 0x1f, RZ ;  /* 0x0000001fff997819 */ /* 0x000fe400000006ff */
[----:B-1----:R-:W-:-:S04]  /*15a0*/  LEA R2, R3, R2, 0x18 ;  /* 0x0000000203027211 */ /* 0x002fc800078ec0ff */
[----:B------:R-:W1:Y:S02]  /*15b0*/  SYNCS.PHASECHK.TRANS64.TRYWAIT P1, [R2+URZ+0x19840], R153 ;  /* 0x01984099020075a7 */ /* 0x000e64000802017f */
[----:B-1----:R-:W-:Y:S05]  /*15c0*/  @!P1 BRA `(.L_x_21) ;  /* 0x000000c800bc9947 */ /* 0x002fea0003800000 */
.L_x_66:
[----:B------:R-:W2:Y:S01]  /*15d0*/  SYNCS.PHASECHK.TRANS64.TRYWAIT P1, [R2+URZ+0x19800], R153 ;  /* 0x01980099020075a7 */ /* 0x000ea2000802017f */
[----:B------:R-:W-:Y:S01]  /*15e0*/  MOV R4, RZ ;  /* 0x000000ff00047202 */ /* 0x000fe20000000f00 */
[----:B--2---:R-:W-:Y:S06]  /*15f0*/  @!P1 BRA `(.L_x_22) ;  /* 0x000000c800c49947 */ /* 0x004fec0003800000 */
.L_x_67:
[----:B------:R-:W-:Y:S05]  /*1600*/  WARPSYNC.ALL ;  /* 0x0000000000007948 */ /* 0x000fea0003800000 */
[C---:B------:R-:W-:Y:S01]  /*1610*/  R2UR UR14, R2.reuse ;  /* 0x00000000020e72ca */ /* 0x040fe200000e0000 */
[----:B------:R-:W-:Y:S01]  /*1620*/  WARPGROUP.ARRIVE ;  /* 0x00000000000079c5 */ /* 0x000fe20000000000 */
[----:B------:R-:W-:Y:S01]  /*1630*/  R2UR UR4, R2 ;  /* 0x00000000020472ca */ /* 0x000fe200000e0000 */
[----:B------:R-:W-:Y:S01]  /*1640*/  UMOV UR45, 0xc0000010 ;  /* 0xc0000010002d7882 */ /* 0x000fe20000000000 */
[----:B------:R-:W-:Y:S01]  /*1650*/  UMOV UR23, 0xc0000010 ;  /* 0xc000001000177882 */ /* 0x000fe20000000000 */
[----:B------:R-:W-:Y:S01]  /*1660*/  UMOV UR21, UR45 ;  /* 0x0000002d00157c82 */ /* 0x000fe20008000000 */
[----:B------:R-:W-:Y:S01]  /*1670*/  UMOV UR5, 0xc0000010 ;  /* 0xc000001000057882 */ /* 0x000fe20000000000 */
[----:B------:R-:W-:Y:S01]  /*1680*/  UMOV UR7, 0xc0000010 ;  /* 0xc000001000077882 */ /* 0x000fe20000000000 */
[----:B------:R-:W-:Y:S01]  /*1690*/  UMOV UR41, 0xc0000010 ;  /* 0xc000001000297882 */ /* 0x000fe20000000000 */
[----:B------:R-:W-:Y:S01]  /*16a0*/  UMOV UR43, 0xc0000010 ;  /* 0xc0000010002b7882 */ /* 0x000fe20000000000 */
[----:B------:R-:W-:Y:S01]  /*16b0*/  ULDC UR8, c[0x0][0x604] ;  /* 0x0001810000087ab9 */ /* 0x000fe20000000800 */
[----:B------:R-:W-:Y:S01]  /*16c0*/  ULDC UR15, c[0x0][0x604] ;  /* 0x00018100000f7ab9 */ /* 0x000fe20000000800 */
[----:B------:R-:W-:Y:S01]  /*16d0*/  ULDC UR26, c[0x0][0x604] ;  /* 0x00018100001a7ab9 */ /* 0x000fe20000000800 */
[----:B------:R-:W-:-:S02]  /*16e0*/  UIADD3 UR14, UR14, 0x1800, URZ ;  /* 0x000018000e0e7890 */ /* 0x000fc4000fffe03f */
[----:B------:R-:W-:Y:S02]  /*16f0*/  USHF.R.U32.HI UR4, URZ, 0x4, UR4 ;  /* 0x000000043f047899 */ /* 0x000fe40008011604 */
[----:B------:R-:W-:Y:S02]  /*1700*/  USHF.R.U32.HI UR14, URZ, 0x4, UR14 ;  /* 0x000000043f0e7899 */ /* 0x000fe4000801160e */
[----:B------:R-:W-:Y:S02]  /*1710*/  ULOP3.LUT UR4, UR4, 0x3fff, URZ, 0xc0, !UPT ;  /* 0x00003fff04047892 */ /* 0x000fe4000f8ec03f */
[----:B------:R-:W-:Y:S02]  /*1720*/  ULOP3.LUT UR14, UR14, 0x3fff, URZ, 0xc0, !UPT ;  /* 0x00003fff0e0e7892 */ /* 0x000fe4000f8ec03f */
[----:B------:R-:W-:Y:S02]  /*1730*/  ULOP3.LUT UR44, UR4, 0x10000, URZ, 0xfc, !UPT ;  /* 0x00010000042c7892 */ /* 0x000fe4000f8efc3f */
[----:B------:R-:W-:-:S02]  /*1740*/  ULOP3.LUT UR22, UR14, 0x10000, URZ, 0xfc, !UPT ;  /* 0x000100000e167892 */ /* 0x000fc4000f8efc3f */
[----:B------:R-:W-:Y:S02]  /*1750*/  UIADD3 UR4, UR44, 0x80, URZ ;  /* 0x000000802c047890 */ /* 0x000fe4000fffe03f */
[----:B------:R-:W-:Y:S01]  /*1760*/  UIADD3 UR6, UR22, 0x200, URZ ;  /* 0x0000020016067890 */ /* 0x000fe2000fffe03f */
[----:B------:R-:W-:Y:S01]  /*1770*/  UMOV UR20, UR44 ;  /* 0x0000002c00147c82 */ /* 0x000fe20008000000 */
[----:B------:R-:W-:-:S03]  /*1780*/  UIADD3 UR40, UR44, 0x100, URZ ;  /* 0x000001002c287890 */ /* 0x000fc6000fffe03f */
[----:B------:R-:W-:Y:S01]  /*1790*/  HGMMA.64x256x16.F32.BF16 R24, gdesc[UR20], RZ, !UPT, gsb0 ;  /* 0x03e00000141879f0 */ /* 0x000fe2000c0018ff */
[----:B------:R-:W-:Y:S01]  /*17a0*/  UIADD3 UR42, UR22, 0x400, URZ ;  /* 0x00000400162a7890 */ /* 0x000fe2000fffe03f */
[----:B------:R-:W-:Y:S01]  /*17b0*/  ULDC UR21, c[0x0][0x604] ;  /* 0x0001810000157ab9 */ /* 0x000fe20000000800 */
        /* <DEDUP_REMOVED lines=40> */
[----:B------:R-:W-:-:S02]  /*1a40*/  WARPGROUP.DEPBAR.LE gsb0, 0x0 ;  /* 0x00008000000079c5 */ /* 0x000fc40000010000 */
[----:B------:R-:W-:-:S06]  /*1a50*/  WARPGROUP.ARRIVE ;  /* 0x00000000000079c5 */ /* 0x000fcc0000000000 */
[----:B------:R-:W-:Y:S01]  /*1a60*/  HGMMA.64x256x16.F32.BF16 R24, gdesc[UR4], R24, gsb0 ;  /* 0x03e00000041879f0 */ /* 0x000fe20008001818 */
[----:B------:R-:W-:Y:S01]  /*1a70*/  ULDC UR6, c[0x0][0x604] ;  /* 0x0001810000067ab9 */ /* 0x000fe20000000800 */
[----:B------:R-:W-:Y:S01]  /*1a80*/  ULDC UR7, c[0x0][0x604] ;  /* 0x0001810000077ab9 */ /* 0x000fe20000000800 */
[----:B------:R-:W-:Y:S02]  /*1a90*/  WARPGROUP.DEPBAR.LE gsb0, 0x0 ;  /* 0x00008000000079c5 */ /* 0x000fe40000010000 */
[----:B------:R-:W-:-:S15]  /*1aa0*/  WARPGROUP.ARRIVE ;  /* 0x00000000000079c5 */ /* 0x000fde0000000000 */
[----:B------:R-:W-:-:S08]  /*1ab0*/  NOP ;  /* 0x0000000000007918 */ /* 0x000fd00000000000 */
[----:B------:R-:W-:Y:S01]  /*1ac0*/  HGMMA.64x256x16.F32.BF16 R24, gdesc[UR40], R24, gsb0 ;  /* 0x03e00000281879f0 */ /* 0x000fe20008001818 */
[----:B------:R-:W-:Y:S01]  /*1ad0*/  ULDC UR43, c[0x0][0x604] ;  /* 0x00018100002b7ab9 */ /* 0x000fe20000000800 */
[----:B------:R-:W-:Y:S01]  /*1ae0*/  ULDC UR42, c[0x0][0x604] ;  /* 0x00018100002a7ab9 */ /* 0x000fe20000000800 */
[----:B------:R-:W-:Y:S02]  /*1af0*/  WARPGROUP.DEPBAR.LE gsb0, 0x0 ;  /* 0x00008000000079c5 */ /* 0x000fe40000010000 */
[----:B------:R-:W-:Y:S02]  /*1b00*/  FMNMX R3, R24, R25, !PT ;  /* 0x0000001918037209 */ /* 0x000fe40007800000 */
[----:B------:R-:W-:Y:S02]  /*1b10*/  FMNMX R11, R26, R27, !PT ;  /* 0x0000001b1a0b7209 */ /* 0x000fe40007800000 */
[----:B------:R-:W-:Y:S02]  /*1b20*/  FMNMX R0, R28, R3, !PT ;  /* 0x000000031c007209 */ /* 0x000fe40007800000 */
[----:B------:R-:W-:-:S02]  /*1b30*/  FMNMX R12, R30, R11, !PT ;  /* 0x0000000b1e0c7209 */ /* 0x000fc40007800000 */
[----:B------:R-:W-:Y:S02]  /*1b40*/  FMNMX R3, R29, R0, !PT ;  /* 0x000000001d037209 */ /* 0x000fe40007800000 */
[----:B------:R-:W-:Y:S02]  /*1b50*/  FMNMX R11, R31, R12, !PT ;  /* 0x0000000c1f0b7209 */ /* 0x000fe40007800000 */
        /* <DEDUP_REMOVED lines=119> */
[----:B------:R-:W-:-:S03]  /*22d0*/  FMNMX R12, R151, R12, !PT ;  /* 0x0000000c970c7209 */ /* 0x000fc60007800000 */
[----:B------:R-:W3:Y:S04]  /*22e0*/  SHFL.BFLY PT, R0, R11, 0x1, 0x1f ;  /* 0x0c201f000b007f89 */ /* 0x000ee800000e0000 */
[----:B------:R-:W4:Y:S01]  /*22f0*/  SHFL.BFLY PT, R3, R12, 0x1, 0x1f ;  /* 0x0c201f000c037f89 */ /* 0x000f2200000e0000 */
[----:B---3--:R-:W-:Y:S02]  /*2300*/  FMNMX R13, R11, R0, !PT ;  /* 0x000000000b0d7209 */ /* 0x008fe40007800000 */
[----:B----4-:R-:W-:-:S03]  /*2310*/  FMNMX R14, R12, R3, !PT ;  /* 0x000000030c0e7209 */ /* 0x010fc60007800000 */
[----:B------:R-:W3:Y:S04]  /*2320*/  SHFL.BFLY PT, R0, R13, 0x2, 0x1f ;  /* 0x0c401f000d007f89 */ /* 0x000ee800000e0000 */
[----:B------:R-:W4:Y:S01]  /*2330*/  SHFL.BFLY PT, R15, R14, 0x2, 0x1f ;  /* 0x0c401f000e0f7f89 */ /* 0x000f2200000e0000 */
[----:B---3--:R-:W-:-:S04]  /*2340*/  FMNMX R3, R13, R0, !PT ;  /* 0x000000000d037209 */ /* 0x008fc80007800000 */
[C---:B------:R-:W-:Y:S02]  /*2350*/  FSETP.NEU.AND P1, PT, R3.reuse, -INF , PT ;  /* 0xff8000000300780b */ /* 0x040fe40003f2d000 */
[----:B----4-:R-:W-:Y:S02]  /*2360*/  FMNMX R0, R14, R15, !PT ;  /* 0x0000000f0e007209 */ /* 0x010fe40007800000 */
[----:B------:R-:W-:Y:S02]  /*2370*/  FSEL R11, R3, RZ, P1 ;  /* 0x000000ff030b7208 */ /* 0x000fe40000800000 */
[----:B------:R-:W-:-:S03]  /*2380*/  FSETP.NEU.AND P6, PT, R0, -INF , PT ;  /* 0xff8000000000780b */ /* 0x000fc60003fcd000 */
[----:B------:R-:W-:Y:S01]  /*2390*/  FMUL R152, R11, UR6 ;  /* 0x000000060b987c20 */ /* 0x000fe20008400000 */
[----:B------:R-:W-:-:S03]  /*23a0*/  ULDC UR6, c[0x0][0x604] ;  /* 0x0001810000067ab9 */ /* 0x000fc60000000800 */
[--C-:B------:R-:W-:Y:S01]  /*23b0*/  FFMA R18, R24, UR8, -R152.reuse ;  /* 0x0000000818127c23 */ /* 0x100fe20008000898 */
[--C-:B------:R-:W-:Y:S01]  /*23c0*/  FFMA R11, R25, UR15, -R152.reuse ;  /* 0x0000000f190b7c23 */ /* 0x100fe20008000898 */
[--C-:B------:R-:W-:Y:S01]  /*23d0*/  FFMA R12, R28, UR21, -R152.reuse ;  /* 0x000000151c0c7c23 */ /* 0x100fe20008000898 */
[--C-:B------:R-:W-:Y:S01]  /*23e0*/  FFMA R13, R29, UR26, -R152.reuse ;  /* 0x0000001a1d0d7c23 */ /* 0x100fe20008000898 */
[--C-:B------:R-:W-:Y:S01]  /*23f0*/  FFMA R20, R36, UR38, -R152.reuse ;  /* 0x0000002624147c23 */ /* 0x100fe20008000898 */
[----:B------:R-:W-:Y:S01]  /*2400*/  FSETP.GEU.AND P4, PT, R18, -126, PT ;  /* 0xc2fc00001200780b */ /* 0x000fe20003f8e000 */
        /* <DEDUP_REMOVED lines=9> */
[----:B------:R-:W-:Y:S01]  /*24a0*/  FSEL R24, R0, RZ, P6 ;  /* 0x000000ff00187208 */ /* 0x000fe20003000000 */
[--C-:B------:R-:W-:Y:S01]  /*24b0*/  FFMA R28, R48, UR60, -R152.reuse ;  /* 0x0000003c301c7c23 */ /* 0x100fe20008000898 */
[----:B------:R-:W-:Y:S01]  /*24c0*/  ULDC UR8, c[0x0][0x604] ;  /* 0x0001810000087ab9 */ /* 0x000fe20000000800 */
[----:B------:R-:W-:Y:S01]  /*24d0*/  @!P4 FMUL R18, R18, 0.5 ;  /* 0x3f0000001212c820 */ /* 0x000fe20000400000 */
[----:B------:R-:W-:Y:S01]  /*24e0*/  FSETP.GEU.AND P6, PT, R22, -126, PT ;  /* 0xc2fc00001600780b */ /* 0x000fe20003fce000 */
[----:B------:R-:W-:Y:S01]  /*24f0*/  @!P1 FMUL R11, R11, 0.5 ;  /* 0x3f0000000b0b9820 */ /* 0x000fe20000400000 */
[--C-:B------:R-:W-:Y:S01]  /*2500*/  FFMA R19, R44, UR54, -R152.reuse ;  /* 0x000000362c137c23 */ /* 0x100fe20008000898 */
[----:B------:R-:W-:Y:S01]  /*2510*/  @!P2 FMUL R12, R12, 0.5 ;  /* 0x3f0000000c0ca820 */ /* 0x000fe20000400000 */
[--C-:B------:R-:W-:Y:S01]  /*2520*/  FFMA R29, R49, UR6, -R152.reuse ;  /* 0x00000006311d7c23 */ /* 0x100fe20008000898 */
[----:B------:R-:W3:Y:S01]  /*2530*/  MUFU.EX2 R18, R18 ;  /* 0x0000001200127308 */ /* 0x000ee20000000800 */
[----:B------:R-:W-:Y:S01]  /*2540*/  @!P3 FMUL R13, R13, 0.5 ;  /* 0x3f0000000d0db820 */ /* 0x000fe20000400000 */
[----:B------:R-:W-:Y:S01]  /*2550*/  @!P5 FMUL R15, R15, 0.5 ;  /* 0x3f0000000f0fd820 */ /* 0x000fe20000400000 */
[--C-:B------:R-:W-:Y:S01]  /*2560*/  FFMA R33, R52, UR7, -R152.reuse ;  /* 0x0000000734217c23 */ /* 0x100fe20008000898 */
[--C-:B------:R-:W-:Y:S01]  /*2570*/  FFMA R36, R53, UR8, -R152.reuse ;  /* 0x0000000835247c23 */ /* 0x100fe20008000898 */
[--C-:B------:R-:W-:Y:S01]  /*2580*/  FFMA R32, R45, UR57, -R152.reuse ;  /* 0x000000392d207c23 */ /* 0x100fe20008000898 */
[--C-:B------:R-:W-:Y:S01]  /*2590*/  FFMA R41, R60, UR11, -R152.reuse ;  /* 0x0000000b3c297c23 */ /* 0x100fe20008000898 */
[----:B------:R-:W-:Y:S01]  /*25a0*/  ULDC UR15, c[0x0][0x604] ;  /* 0x00018100000f7ab9 */ /* 0x000fe20000000800 */
[----:B------:R-:W4:Y:S01]  /*25b0*/  MUFU.EX2 R11, R11 ;  /* 0x0000000b000b7308 */ /* 0x000f220000000800 */
[----:B------:R-:W-:Y:S01]  /*25c0*/  @!P6 FMUL R22, R22, 0.5 ;  /* 0x3f0000001616e820 */ /* 0x000fe20000400000 */
[--C-:B------:R-:W-:Y:S01]  /*25d0*/  FFMA R40, R56, UR9, -R152.reuse ;  /* 0x0000000938287c23 */ /* 0x100fe20008000898 */
[--C-:B------:R-:W-:Y:S01]  /*25e0*/  FFMA R44, R61, UR12, -R152.reuse ;  /* 0x0000000c3d2c7c23 */ /* 0x100fe20008000898 */
[--C-:B------:R-:W-:Y:S01]  /*25f0*/  FFMA R45, R64, UR13, -R152.reuse ;  /* 0x0000000d402d7c23 */ /* 0x100fe20008000898 */
[--C-:B------:R-:W-:Y:S01]  /*2600*/  FFMA R48, R65, UR15, -R152.reuse ;  /* 0x0000000f41307c23 */ /* 0x100fe20008000898 */
[--C-:B------:R-:W-:Y:S01]  /*2610*/  FFMA R37, R57, UR10, -R152.reuse ;  /* 0x0000000a39257c23 */ /* 0x100fe20008000898 */
[--C-:B------:R-:W-:Y:S01]  /*2620*/  FFMA R49, R68, UR16, -R152.reuse ;  /* 0x0000001044317c23 */ /* 0x100fe20008000898 */
[----:B------:R-:W5:Y:S01]  /*2630*/  MUFU.EX2 R12, R12 ;  /* 0x0000000c000c7308 */ /* 0x000f620000000800 */
[----:B---3--:R-:W-:Y:S01]  /*2640*/  @!P4 FMUL R18, R18, R18 ;  /* 0x000000121212c220 */ /* 0x008fe20000400000 */
[----:B------:R-:W-:Y:S01]  /*2650*/  FSETP.GEU.AND P4, PT, R20, -126, PT ;  /* 0xc2fc00001400780b */ /* 0x000fe20003f8e000 */
[--C-:B------:R-:W-:Y:S01]  /*2660*/  FFMA R68, R72, UR18, -R152.reuse ;  /* 0x0000001248447c23 */ /* 0x100fe20008000898 */
[----:B------:R-:W-:Y:S01]  /*2670*/  ULDC UR21, c[0x0][0x604] ;  /* 0x0001810000157ab9 */ /* 0x000fe20000000800 */
[--C-:B------:R-:W-:Y:S01]  /*2680*/  FFMA R65, R73, UR19, -R152.reuse ;  /* 0x0000001349417c23 */ /* 0x100fe20008000898 */
[--C-:B------:R-:W-:Y:S01]  /*2690*/  FFMA R64, R76, UR20, -R152.reuse ;  /* 0x000000144c407c23 */ /* 0x100fe20008000898 */
[--C-:B------:R-:W-:Y:S01]  /*26a0*/  FFMA R61, R77, UR21, -R152.reuse ;  /* 0x000000154d3d7c23 */ /* 0x100fe20008000898 */
[----:B------:R-:W3:Y:S01]  /*26b0*/  MUFU.EX2 R13, R13 ;  /* 0x0000000d000d7308 */ /* 0x000ee20000000800 */
[----:B----4-:R-:W-:Y:S01]  /*26c0*/  @!P1 FMUL R11, R11, R11 ;  /* 0x0000000b0b0b9220 */ /* 0x010fe20000400000 */
[----:B------:R-:W-:Y:S01]  /*26d0*/  FSETP.GEU.AND P1, PT, R23, -126, PT ;  /* 0xc2fc00001700780b */ /* 0x000fe20003f2e000 */
[--C-:B------:R-:W-:Y:S01]  /*26e0*/  FFMA R60, R69, UR17, -R152.reuse ;  /* 0x00000011453c7c23 */ /* 0x100fe20008000898 */
[--C-:B------:R-:W-:Y:S01]  /*26f0*/  FFMA R53, R84, UR25, -R152.reuse ;  /* 0x0000001954357c23 */ /* 0x100fe20008000898 */
[----:B------:R-:W-:Y:S01]  /*2700*/  ULDC UR26, c[0x0][0x604] ;  /* 0x00018100001a7ab9 */ /* 0x000fe20000000800 */
[--C-:B------:R-:W-:Y:S01]  /*2710*/  FFMA R57, R80, UR23, -R152.reuse ;  /* 0x0000001750397c23 */ /* 0x100fe20008000898 */
[----:B------:R-:W-:Y:S01]  /*2720*/  @!P4 FMUL R20, R20, 0.5 ;  /* 0x3f0000001414c820 */ /* 0x000fe20000400000 */
[----:B------:R-:W4:Y:S01]  /*2730*/  MUFU.EX2 R15, R15 ;  /* 0x0000000f000f7308 */ /* 0x000f220000000800 */
[----:B-----5:R-:W-:Y:S01]  /*2740*/  @!P2 FMUL R12, R12, R12 ;  /* 0x0000000c0c0ca220 */ /* 0x020fe20000400000 */
[----:B------:R-:W-:Y:S01]  /*2750*/  FSETP.GEU.AND P2, PT, R14, -126, PT ;  /* 0xc2fc00000e00780b */ /* 0x000fe20003f4e000 */
[--C-:B------:R-:W-:Y:S01]  /*2760*/  FFMA R52, R85, UR26, -R152.reuse ;  /* 0x0000001a55347c23 */ /* 0x100fe20008000898 */
[--C-:B------:R-:W-:Y:S01]  /*2770*/  FFMA R77, R88, UR27, -R152.reuse ;  /* 0x0000001b584d7c23 */ /* 0x100fe20008000898 */
[--C-:B------:R-:W-:Y:S01]  /*2780*/  FFMA R80, R89, UR28, -R152.reuse ;  /* 0x0000001c59507c23 */ /* 0x100fe20008000898 */
[--C-:B------:R-:W-:Y:S01]  /*2790*/  FFMA R56, R81, UR24, -R152.reuse ;  /* 0x0000001851387c23 */ /* 0x100fe20008000898 */
[----:B------:R-:W-:Y:S01]  /*27a0*/  @!P1 FMUL R23, R23, 0.5 ;  /* 0x3f00000017179820 */ /* 0x000fe20000400000 */
[----:B------:R-:W5:Y:S01]  /*27b0*/  MUFU.EX2 R20, R20 ;  /* 0x0000001400147308 */ /* 0x000f620000000800 */
[----:B---3--:R-:W-:Y:S01]  /*27c0*/  @!P3 FMUL R13, R13, R13 ;  /* 0x0000000d0d0db220 */ /* 0x008fe20000400000 */
[----:B------:R-:W-:Y:S01]  /*27d0*/  FSETP.GEU.AND P3, PT, R21, -126, PT ;  /* 0xc2fc00001500780b */ /* 0x000fe20003f6e000 */
[--C-:B------:R-:W-:Y:S01]  /*27e0*/  FFMA R72, R96, UR31, -R152.reuse ;  /* 0x0000001f60487c23 */ /* 0x100fe20008000898 */
[----:B------:R-:W-:Y:S01]  /*27f0*/  ULDC UR33, c[0x0][0x604] ;  /* 0x0001810000217ab9 */ /* 0x000fe20000000800 */
[--C-:B------:R-:W-:Y:S01]  /*2800*/  FFMA R69, R92, UR29, -R152.reuse ;  /* 0x0000001d5c457c23 */ /* 0x100fe20008000898 */
[--C-:B------:R-:W-:Y:S01]  /*2810*/  FFMA R73, R97, UR32, -R152.reuse ;  /* 0x0000002061497c23 */ /* 0x100fe20008000898 */
[----:B------:R-:W-:Y:S01]  /*2820*/  @!P2 FMUL R14, R14, 0.5 ;  /* 0x3f0000000e0ea820 */ /* 0x000fe20000400000 */
[----:B------:R-:W3:Y:S01]  /*2830*/  MUFU.EX2 R23, R23 ;  /* 0x0000001700177308 */ /* 0x000ee20000000800 */
[----:B----4-:R-:W-:Y:S01]  /*2840*/  @!P5 FMUL R15, R15, R15 ;  /* 0x0000000f0f0fd220 */ /* 0x010fe20000400000 */
[----:B------:R-:W-:Y:S01]  /*2850*/  FSETP.GEU.AND P5, PT, R19, -126, PT ;  /* 0xc2fc00001300780b */ /* 0x000fe20003fae000 */
[--C-:B------:R-:W-:Y:S01]  /*2860*/  FFMA R100, R100, UR33, -R152.reuse ;  /* 0x0000002164647c23 */ /* 0x100fe20008000898 */
[--C-:B------:R-:W-:Y:S01]  /*2870*/  FFMA R101, R101, UR34, -R152.reuse ;  /* 0x0000002265657c23 */ /* 0x100fe20008000898 */
[----:B------:R-:W-:Y:S01]  /*2880*/  ULDC UR23, c[0x0][0x604] ;  /* 0x0001810000177ab9 */ /* 0x000fe20000000800 */
[----:B------:R-:W-:Y:S01]  /*2890*/  ULDC UR19, c[0x0][0x604] ;  /* 0x0001810000137ab9 */ /* 0x000fe20000000800 */
[----:B------:R-:W-:Y:S01]  /*28a0*/  @!P3 FMUL R21, R21, 0.5 ;  /* 0x3f0000001515b820 */ /* 0x000fe20000400000 */
[----:B------:R-:W4:Y:S01]  /*28b0*/  MUFU.EX2 R14, R14 ;  /* 0x0000000e000e7308 */ /* 0x000f220000000800 */
[----:B-----5:R-:W-:Y:S01]  /*28c0*/  @!P4 FMUL R20, R20, R20 ;  /* 0x000000141414c220 */ /* 0x020fe20000400000 */
[----:B------:R-:W-:Y:S01]  /*28d0*/  FSETP.GEU.AND P4, PT, R28, -126, PT ;  /* 0xc2fc00001c00780b */ /* 0x000fe20003f8e000 */
[----:B------:R-:W-:Y:S01]  /*28e0*/  FMUL R24, R24, UR23 ;  /* 0x0000001718187c20 */ /* 0x000fe20008400000 */
[----:B------:R-:W-:Y:S01]  /*28f0*/  ULDC UR18, c[0x0][0x604] ;  /* 0x0001810000127ab9 */ /* 0x000fe20000000800 */
[----:B------:R-:W-:Y:S01]  /*2900*/  ULDC UR30, c[0x0][0x604] ;  /* 0x00018100001e7ab9 */ /* 0x000fe20000000800 */
[----:B------:R-:W-:Y:S01]  /*2910*/  FFMA R108, R108, UR39, -R152 ;  /* 0x000000276c6c7c23 */ /* 0x000fe20008000898 */
[----:B------:R-:W-:Y:S01]  /*2920*/  @!P5 FMUL R19, R19, 0.5 ;  /* 0x3f0000001313d820 */ /* 0x000fe20000400000 */
[----:B------:R-:W5:Y:S01]  /*2930*/  MUFU.EX2 R21, R21 ;  /* 0x0000001500157308 */ /* 0x000f620000000800 */
[----:B---3--:R-:W-:Y:S01]  /*2940*/  @!P1 FMUL R23, R23, R23 ;  /* 0x0000001717179220 */ /* 0x008fe20000400000 */
[----:B------:R-:W-:Y:S01]  /*2950*/  FSETP.GEU.AND P1, PT, R29, -126, PT ;  /* 0xc2fc00001d00780b */ /* 0x000fe20003f2e000 */
[--C-:B------:R-:W-:Y:S01]  /*2960*/  FFMA R25, R30, UR19, -R24.reuse ;  /* 0x000000131e197c23 */ /* 0x100fe20008000818 */
[----:B------:R-:W-:Y:S01]  /*2970*/  FFMA R84, R31, UR18, -R24 ;  /* 0x000000121f547c23 */ /* 0x000fe20008000818 */
[--C-:B------:R-:W-:Y:S01]  /*2980*/  FFMA R76, R93, UR30, -R152.reuse ;  /* 0x0000001e5d4c7c23 */ /* 0x100fe20008000898 */
[----:B------:R-:W-:Y:S01]  /*2990*/  ULDC UR43, c[0x0][0x604] ;  /* 0x00018100002b7ab9 */ /* 0x000fe20000000800 */
[----:B------:R-:W-:Y:S01]  /*29a0*/  @!P4 FMUL R28, R28, 0.5 ;  /* 0x3f0000001c1cc820 */ /* 0x000fe20000400000 */
[----:B------:R-:W3:Y:S01]  /*29b0*/  MUFU.EX2 R22, R22 ;  /* 0x0000001600167308 */ /* 0x000ee20000000800 */
[----:B----4-:R-:W-:Y:S01]  /*29c0*/  @!P2 FMUL R14, R14, R14 ;  /* 0x0000000e0e0ea220 */ /* 0x010fe20000400000 */
[----:B------:R-:W-:Y:S01]  /*29d0*/  FSETP.GEU.AND P2, PT, R33, -126, PT ;  /* 0xc2fc00002100780b */ /* 0x000fe20003f4e000 */
[--C-:B------:R-:W-:Y:S01]  /*29e0*/  FFMA R112, R112, UR43, -R152.reuse ;  /* 0x0000002b70707c23 */ /* 0x100fe20008000898 */
[--C-:B------:R-:W-:Y:S01]  /*29f0*/  FFMA R113, R113, UR46, -R152.reuse ;  /* 0x0000002e71717c23 */ /* 0x100fe20008000898 */
[--C-:B------:R-:W-:Y:S01]  /*2a00*/  FFMA R104, R104, UR35, -R152.reuse ;  /* 0x0000002368687c23 */ /* 0x100fe20008000898 */
[----:B------:R-:W-:Y:S01]  /*2a10*/  FFMA R109, R109, UR42, -R152 ;  /* 0x0000002a6d6d7c23 */ /* 0x000fe20008000898 */
[----:B------:R-:W-:Y:S01]  /*2a20*/  @!P1 FMUL R29, R29, 0.5 ;  /* 0x3f0000001d1d9820 */ /* 0x000fe20000400000 */
[----:B------:R-:W4:Y:S01]  /*2a30*/  MUFU.EX2 R28, R28 ;  /* 0x0000001c001c7308 */ /* 0x000f220000000800 */
[----:B-----5:R-:W-:Y:S01]  /*2a40*/  @!P3 FMUL R21, R21, R21 ;  /* 0x000000151515b220 */ /* 0x020fe20000400000 */
[----:B------:R-:W-:Y:S01]  /*2a50*/  FSETP.GEU.AND P3, PT, R36, -126, PT ;  /* 0xc2fc00002400780b */ /* 0x000fe20003f6e000 */
[----:B------:R-:W-:Y:S01]  /*2a60*/  ULDC UR15, c[0x0][0x604] ;  /* 0x00018100000f7ab9 */ /* 0x000fe20000000800 */
[----:B------:R-:W-:Y:S01]  /*2a70*/  ULDC UR60, c[0x0][0x604] ;  /* 0x00018100003c7ab9 */ /* 0x000fe20000000800 */
[----:B------:R-:W-:Y:S01]  /*2a80*/  FFMA R92, R38, UR15, -R24 ;  /* 0x0000000f265c7c23 */ /* 0x000fe20008000818 */
[--C-:B------:R-:W-:Y:S01]  /*2a90*/  FFMA R141, R141, UR61, -R152.reuse ;  /* 0x0000003d8d8d7c23 */ /* 0x100fe20008000898 */
[----:B------:R-:W-:Y:S01]  /*2aa0*/  @!P2 FMUL R33, R33, 0.5 ;  /* 0x3f0000002121a820 */ /* 0x000fe20000400000 */
[----:B------:R-:W5:Y:S01]  /*2ab0*/  MUFU.EX2 R19, R19 ;  /* 0x0000001300137308 */ /* 0x000f620000000800 */
[----:B---3--:R-:W-:Y:S01]  /*2ac0*/  @!P6 FMUL R22, R22, R22 ;  /* 0x000000161616e220 */ /* 0x008fe20000400000 */
[----:B------:R-:W-:Y:S01]  /*2ad0*/  FSETP.GEU.AND P6, PT, R32, -126, PT ;  /* 0xc2fc00002000780b */ /* 0x000fe20003fce000 */
[----:B------:R-:W-:Y:S01]  /*2ae0*/  FFMA R144, R144, UR60, -R152 ;  /* 0x0000003c90907c23 */ /* 0x000fe20008000898 */
[----:B------:R-:W-:Y:S01]  /*2af0*/  ULDC UR61, c[0x0][0x604] ;  /* 0x00018100003d7ab9 */ /* 0x000fe20000000800 */
[----:B------:R-:W-:Y:S01]  /*2b00*/  ULDC UR60, c[0x0][0x604] ;  /* 0x00018100003c7ab9 */ /* 0x000fe20000000800 */
[----:B------:R-:W-:Y:S01]  /*2b10*/  ULDC UR16, c[0x0][0x604] ;  /* 0x0001810000107ab9 */ /* 0x000fe20000000800 */
[----:B------:R-:W-:Y:S01]  /*2b20*/  @!P3 FMUL R36, R36, 0.5 ;  /* 0x3f0000002424b820 */ /* 0x000fe20000400000 */
[----:B------:R-:W3:Y:S01]  /*2b30*/  MUFU.EX2 R29, R29 ;  /* 0x0000001d001d7308 */ /* 0x000ee20000000800 */
[----:B----4-:R-:W-:Y:S01]  /*2b40*/  @!P4 FMUL R28, R28, R28 ;  /* 0x0000001c1c1cc220 */ /* 0x010fe20000400000 */
[----:B------:R-:W-:Y:S01]  /*2b50*/  FSETP.GEU.AND P4, PT, R41, -126, PT ;  /* 0xc2fc00002900780b */ /* 0x000fe20003f8e000 */
[----:B------:R-:W-:Y:S01]  /*2b60*/  ULDC UR13, c[0x0][0x604] ;  /* 0x00018100000d7ab9 */ /* 0x000fe20000000800 */
[--C-:B------:R-:W-:Y:S01]  /*2b70*/  FFMA R85, R39, UR61, -R24.reuse ;  /* 0x0000003d27557c23 */ /* 0x100fe20008000818 */
[--C-:B------:R-:W-:Y:S01]  /*2b80*/  FFMA R89, R42, UR60, -R24.reuse ;  /* 0x0000003c2a597c23 */ /* 0x100fe20008000818 */
[----:B------:R-:W-:Y:S01]  /*2b90*/  ULDC UR38, c[0x0][0x604] ;  /* 0x0001810000267ab9 */ /* 0x000fe20000000800 */
[----:B------:R-:W-:Y:S01]  /*2ba0*/  @!P6 FMUL R32, R32, 0.5 ;  /* 0x3f0000002020e820 */ /* 0x000fe20000400000 */
[----:B------:R-:W4:Y:S01]  /*2bb0*/  MUFU.EX2 R33, R33 ;  /* 0x0000002100217308 */ /* 0x000f220000000800 */
[----:B-----5:R-:W-:Y:S01]  /*2bc0*/  @!P5 FMUL R19, R19, R19 ;  /* 0x000000131313d220 */ /* 0x020fe20000400000 */
[----:B------:R-:W-:Y:S01]  /*2bd0*/  FSETP.GEU.AND P5, PT, R40, -126, PT ;  /* 0xc2fc00002800780b */ /* 0x000fe20003fae000 */
[--C-:B------:R-:W-:Y:S01]  /*2be0*/  FFMA R88, R35, UR16, -R24.reuse ;  /* 0x0000001023587c23 */ /* 0x100fe20008000818 */
[----:B------:R-:W-:Y:S01]  /*2bf0*/  FFMA R96, R43, UR13, -R24 ;  /* 0x0000000d2b607c23 */ /* 0x000fe20008000818 */
[--C-:B------:R-:W-:Y:S01]  /*2c00*/  FFMA R105, R105, UR38, -R152.reuse ;  /* 0x0000002669697c23 */ /* 0x100fe20008000898 */
[----:B------:R-:W-:Y:S01]  /*2c10*/  ULDC UR48, c[0x0][0x604] ;  /* 0x0001810000307ab9 */ /* 0x000fe20000000800 */
[----:B------:R-:W-:Y:S01]  /*2c20*/  @!P4 FMUL R41, R41, 0.5 ;  /* 0x3f0000002929c820 */ /* 0x000fe20000400000 */
[----:B------:R-:W5:Y:S01]  /*2c30*/  MUFU.EX2 R36, R36 ;  /* 0x0000002400247308 */ /* 0x000f620000000800 */
[----:B---3--:R-:W-:Y:S01]  /*2c40*/  @!P1 FMUL R29, R29, R29 ;  /* 0x0000001d1d1d9220 */ /* 0x008fe20000400000 */
[----:B------:R-:W-:Y:S01]  /*2c50*/  FSETP.GEU.AND P1, PT, R44, -126, PT ;  /* 0xc2fc00002c00780b */ /* 0x000fe20003f2e000 */
[--C-:B------:R-:W-:Y:S01]  /*2c60*/  FFMA R117, R117, UR48, -R152.reuse ;  /* 0x0000003075757c23 */ /* 0x100fe20008000898 */
[----:B------:R-:W-:Y:S01]  /*2c70*/  ULDC UR21, c[0x0][0x604] ;  /* 0x0001810000157ab9 */ /* 0x000fe20000000800 */
[----:B------:R-:W-:Y:S01]  /*2c80*/  FFMA R121, R121, UR50, -R152 ;  /* 0x0000003279797c23 */ /* 0x000fe20008000898 */
[----:B------:R-:W-:Y:S01]  /*2c90*/  FFMA R26, R26, UR21, -R24 ;  /* 0x000000151a1a7c23 */ /* 0x000fe20008000818 */
[----:B------:R-:W-:Y:S01]  /*2ca0*/  @!P5 FMUL R40, R40, 0.5 ;  /* 0x3f0000002828d820 */ /* 0x000fe20000400000 */
[----:B------:R-:W3:Y:S01]  /*2cb0*/  MUFU.EX2 R32, R32 ;  /* 0x0000002000207308 */ /* 0x000ee20000000800 */
[----:B----4-:R-:W-:Y:S01]  /*2cc0*/  @!P2 FMUL R33, R33, R33 ;  /* 0x000000212121a220 */ /* 0x010fe20000400000 */
[C---:B------:R-:W-:Y:S01]  /*2cd0*/  FSETP.GEU.AND P2, PT, R45.reuse, -126, PT ;  /* 0xc2fc00002d00780b */ /* 0x040fe20003f4e000 */
[--C-:B------:R-:W-:Y:S01]  /*2ce0*/  FFMA R116, R116, UR47, -R152.reuse ;  /* 0x0000002f74747c23 */ /* 0x100fe20008000898 */
[----:B------:R-:W-:Y:S01]  /*2cf0*/  FFMA R120, R120, UR49, -R152 ;  /* 0x0000003178787c23 */ /* 0x000fe20008000898 */
[----:B------:R-:W-:Y:S01]  /*2d00*/  ULDC UR17, c[0x0][0x604] ;  /* 0x0001810000117ab9 */ /* 0x000fe20000000800 */
[----:B------:R-:W-:Y:S01]  /*2d10*/  ULDC UR11, c[0x0][0x604] ;  /* 0x00018100000b7ab9 */ /* 0x000fe20000000800 */
[----:B------:R-:W-:Y:S01]  /*2d20*/  @!P1 FMUL R44, R44, 0.5 ;  /* 0x3f0000002c2c9820 */ /* 0x000fe20000400000 */
[----:B------:R-:W4:Y:S01]  /*2d30*/  MUFU.EX2 R41, R41 ;  /* 0x0000002900297308 */ /* 0x000f220000000800 */
[----:B-----5:R-:W-:Y:S01]  /*2d40*/  @!P3 FMUL R36, R36, R36 ;  /* 0x000000242424b220 */ /* 0x020fe20000400000 */
[----:B------:R-:W-:Y:S01]  /*2d50*/  FSETP.GEU.AND P3, PT, R48, -126, PT ;  /* 0xc2fc00003000780b */ /* 0x000fe20003f6e000 */
[----:B------:R-:W-:Y:S01]  /*2d60*/  FFMA R81, R34, UR17, -R24 ;  /* 0x0000001122517c23 */ /* 0x000fe20008000818 */
[----:B------:R-:W-:Y:S01]  /*2d70*/  ULDC UR7, c[0x0][0x604] ;  /* 0x0001810000077ab9 */ /* 0x000fe20000000800 */
[----:B------:R-:W-:Y:S01]  /*2d80*/  ULDC UR10, c[0x0][0x604] ;  /* 0x00018100000a7ab9 */ /* 0x000fe20000000800 */
[----:B------:R-:W-:Y:S01]  /*2d90*/  FFMA R148, R148, UR7, -R152 ;  /* 0x0000000794947c23 */ /* 0x000fe20008000898 */
[----:B------:R-:W-:Y:S01]  /*2da0*/  @!P2 FMUL R45, R45, 0.5 ;  /* 0x3f0000002d2da820 */ /* 0x000fe20000400000 */
[----:B------:R-:W5:Y:S01]  /*2db0*/  MUFU.EX2 R40, R40 ;  /* 0x0000002800287308 */ /* 0x000f620000000800 */
[----:B---3--:R-:W-:Y:S01]  /*2dc0*/  @!P6 FMUL R32, R32, R32 ;  /* 0x000000202020e220 */ /* 0x008fe20000400000 */
[----:B------:R-:W-:Y:S01]  /*2dd0*/  FSETP.GEU.AND P6, PT, R37, -126, PT ;  /* 0xc2fc00002500780b */ /* 0x000fe20003fce000 */
[----:B------:R-:W-:Y:S01]  /*2de0*/  ULDC UR7, c[0x0][0x604] ;  /* 0x0001810000077ab9 */ /* 0x000fe20000000800 */
[----:B------:R-:W-:Y:S01]  /*2df0*/  ULDC UR12, c[0x0][0x604] ;  /* 0x00018100000c7ab9 */ /* 0x000fe20000000800 */
[----:B------:R-:W-:Y:S01]  /*2e00*/  ULDC UR9, c[0x0][0x604] ;  /* 0x0001810000097ab9 */ /* 0x000fe20000000800 */
[--C-:B------:R-:W-:Y:S01]  /*2e10*/  FFMA R97, R50, UR10, -R24.reuse ;  /* 0x0000000a32617c23 */ /* 0x100fe20008000818 */
[----:B------:R-:W-:Y:S01]  /*2e20*/  @!P3 FMUL R48, R48, 0.5 ;  /* 0x3f0000003030b820 */ /* 0x000fe20000400000 */
[----:B------:R-:W3:Y:S01]  /*2e30*/  MUFU.EX2 R44, R44 ;  /* 0x0000002c002c7308 */ /* 0x000ee20000000800 */
[----:B----4-:R-:W-:Y:S01]  /*2e40*/  @!P4 FMUL R41, R41, R41 ;  /* 0x000000292929c220 */ /* 0x010fe20000400000 */
[----:B------:R-:W-:Y:S01]  /*2e50*/  FSETP.GEU.AND P4, PT, R68, -126, PT ;  /* 0xc2fc00004400780b */ /* 0x000fe20003f8e000 */
[--C-:B------:R-:W-:Y:S01]  /*2e60*/  FFMA R93, R46, UR12, -R24.reuse ;  /* 0x0000000c2e5d7c23 */ /* 0x100fe20008000818 */
[----:B------:R-:W-:Y:S01]  /*2e70*/  ULDC UR20, c[0x0][0x604] ;  /* 0x0001810000147ab9 */ /* 0x000fe20000000800 */
[----:B------:R-:W-:Y:S01]  /*2e80*/  ULDC UR51, c[0x0][0x604] ;  /* 0x0001810000337ab9 */ /* 0x000fe20000000800 */
[----:B------:R-:W-:Y:S01]  /*2e90*/  FFMA R27, R27, UR20, -R24 ;  /* 0x000000141b1b7c23 */ /* 0x000fe20008000818 */
[----:B------:R-:W-:Y:S01]  /*2ea0*/  @!P6 FMUL R37, R37, 0.5 ;  /* 0x3f0000002525e820 */ /* 0x000fe20000400000 */
[----:B------:R-:W4:Y:S01]  /*2eb0*/  MUFU.EX2 R45, R45 ;  /* 0x0000002d002d7308 */ /* 0x000f220000000800 */
[----:B-----5:R-:W-:Y:S01]  /*2ec0*/  @!P5 FMUL R40, R40, R40 ;  /* 0x000000282828d220 */ /* 0x020fe20000400000 */
[----:B------:R-:W-:Y:S01]  /*2ed0*/  FSETP.GEU.AND P5, PT, R49, -126, PT ;  /* 0xc2fc00003100780b */ /* 0x000fe20003fae000 */
[--C-:B------:R-:W-:Y:S01]  /*2ee0*/  FFMA R124, R124, UR51, -R152.reuse ;  /* 0x000000337c7c7c23 */ /* 0x100fe20008000898 */
[----:B------:R-:W-:Y:S01]  /*2ef0*/  ULDC UR6, c[0x0][0x604] ;  /* 0x0001810000067ab9 */ /* 0x000fe20000000800 */
[----:B------:R-:W-:Y:S01]  /*2f00*/  ULDC UR8, c[0x0][0x604] ;  /* 0x0001810000087ab9 */ /* 0x000fe20000000800 */
[--C-:B------:R-:W-:Y:S01]  /*2f10*/  FFMA R145, R145, UR6, -R152.reuse ;  /* 0x0000000691917c23 */ /* 0x100fe20008000898 */
[----:B------:R-:W-:Y:S01]  /*2f20*/  @!P4 FMUL R68, R68, 0.5 ;  /* 0x3f0000004444c820 */ /* 0x000fe20000400000 */
[----:B------:R-:W5:Y:S01]  /*2f30*/  MUFU.EX2 R48, R48 ;  /* 0x0000003000307308 */ /* 0x000f620000000800 */
[----:B---3--:R-:W-:Y:S01]  /*2f40*/  @!P1 FMUL R44, R44, R44 ;  /* 0x0000002c2c2c9220 */ /* 0x008fe20000400000 */
[----:B------:R-:W-:Y:S01]  /*2f50*/  FSETP.GEU.AND P1, PT, R65, -126, PT ;  /* 0xc2fc00004100780b */ /* 0x000fe20003f2e000 */
[----:B------:R-:W-:Y:S01]  /*2f60*/  ULDC UR6, c[0x0][0x604] ;  /* 0x0001810000067ab9 */ /* 0x000fe20000000800 */
[--C-:B------:R-:W-:Y:S01]  /*2f70*/  FFMA R140, R140, UR59, -R152.reuse ;  /* 0x0000003b8c8c7c23 */ /* 0x100fe20008000898 */
[--C-:B------:R-:W-:Y:S01]  /*2f80*/  FFMA R149, R149, UR8, -R152.reuse ;  /* 0x0000000895957c23 */ /* 0x100fe20008000898 */
[----:B------:R-:W-:Y:S01]  /*2f90*/  ULDC UR8, c[0x0][0x604] ;  /* 0x0001810000087ab9 */ /* 0x000fe20000000800 */
[----:B------:R-:W-:Y:S01]  /*2fa0*/  @!P5 FMUL R49, R49, 0.5 ;  /* 0x3f0000003131d820 */ /* 0x000fe20000400000 */
[----:B------:R-:W3:Y:S01]  /*2fb0*/  MUFU.EX2 R37, R37 ;  /* 0x0000002500257308 */ /* 0x000ee20000000800 */
[----:B----4-:R-:W-:Y:S01]  /*2fc0*/  @!P2 FMUL R45, R45, R45 ;  /* 0x0000002d2d2da220 */ /* 0x010fe20000400000 */
[----:B------:R-:W-:Y:S01]  /*2fd0*/  FSETP.GEU.AND P2, PT, R64, -126, PT ;  /* 0xc2fc00004000780b */ /* 0x000fe20003f4e000 */
[----:B------:R-:W-:Y:S01]  /*2fe0*/  ULDC UR59, c[0x0][0x604] ;  /* 0x00018100003b7ab9 */ /* 0x000fe20000000800 */
[----:B------:R-:W-:Y:S01]  /*2ff0*/  ULDC UR54, c[0x0][0x604] ;  /* 0x0001810000367ab9 */ /* 0x000fe20000000800 */
        /* <DEDUP_REMOVED lines=15> */
[----:B------:R-:W-:Y:S01]  /*30f0*/  FFMA R137, R137, UR58, -R152 ;  /* 0x0000003a89897c23 */ /* 0x000fe20008000898 */
[----:B------:R-:W-:Y:S01]  /*3100*/  ULDC UR58, c[0x0][0x604] ;  /* 0x00018100003a7ab9 */ /* 0x000fe20000000800 */
        /* <DEDUP_REMOVED lines=8> */
[----:B------:R-:W-:Y:S01]  /*3190*/  ULDC UR53, c[0x0][0x604] ;  /* 0x0001810000357ab9 */ /* 0x000fe20000000800 */
[----:B------:R-:W-:Y:S01]  /*31a0*/  @!P6 FMUL R60, R60, 0.5 ;  /* 0x3f0000003c3ce820 */ /* 0x000fe20000400000 */
[----:B------:R-:W4:Y:S01]  /*31b0*/  MUFU.EX2 R64, R64 ;  /* 0x0000004000407308 */ /* 0x000f220000000800 */
[----:B-----5:R-:W-:Y:S01]  /*31c0*/  @!P5 FMUL R49, R49, R49 ;  /* 0x000000313131d220 */ /* 0x020fe20000400000 */
[----:B------:R-:W-:Y:S01]  /*31d0*/  FSETP.GEU.AND P5, PT, R57, -126, PT ;  /* 0xc2fc00003900780b */ /* 0x000fe20003fae000 */
[----:B------:R-:W-:Y:S01]  /*31e0*/  ULDC UR52, c[0x0][0x604] ;  /* 0x0001810000347ab9 */ /* 0x000fe20000000800 */
[----:B------:R-:W-:Y:S01]  /*31f0*/  ULDC UR51, c[0x0][0x604] ;  /* 0x0001810000337ab9 */ /* 0x000fe20000000800 */
[----:B------:R-:W-:Y:S01]  /*3200*/  ULDC UR50, c[0x0][0x604] ;  /* 0x0001810000327ab9 */ /* 0x000fe20000000800 */
[----:B------:R-:W-:Y:S01]  /*3210*/  ULDC UR49, c[0x0][0x604] ;  /* 0x0001810000317ab9 */ /* 0x000fe20000000800 */
[----:B------:R-:W-:Y:S01]  /*3220*/  @!P4 FMUL R53, R53, 0.5 ;  /* 0x3f0000003535c820 */ /* 0x000fe20000400000 */
[----:B------:R-:W5:Y:S01]  /*3230*/  MUFU.EX2 R61, R61 ;  /* 0x0000003d003d7308 */ /* 0x000f620000000800 */
[----:B---3--:R-:W-:Y:S01]  /*3240*/  @!P1 FMUL R65, R65, R65 ;  /* 0x0000004141419220 */ /* 0x008fe20000400000 */
[----:B------:R-:W-:Y:S01]  /*3250*/  FSETP.GEU.AND P1, PT, R52, -126, PT ;  /* 0xc2fc00003400780b */ /* 0x000fe20003f2e000 */
[----:B------:R-:W-:Y:S01]  /*3260*/  ULDC UR48, c[0x0][0x604] ;  /* 0x0001810000307ab9 */ /* 0x000fe20000000800 */
        /* <DEDUP_REMOVED lines=72> */
[--C-:B------:R-:W-:Y:S01]  /*36f0*/  FFMA R71, R71, UR53, -R24.reuse ;  /* 0x0000003547477c23 */ /* 0x100fe20008000818 */
[--C-:B------:R-:W-:Y:S01]  /*3700*/  FFMA R74, R74, UR52, -R24.reuse ;  /* 0x000000344a4a7c23 */ /* 0x100fe20008000818 */
[--C-:B------:R-:W-:Y:S01]  /*3710*/  FFMA R75, R75, UR51, -R24.reuse ;  /* 0x000000334b4b7c23 */ /* 0x100fe20008000818 */
[----:B------:R-:W-:Y:S01]  /*3720*/  @!P3 FMUL R101, R101, 0.5 ;  /* 0x3f0000006565b820 */ /* 0x000fe20000400000 */
[----:B------:R3:W1:Y:S01]  /*3730*/  MUFU.EX2 R31, R100 ;  /* 0x00000064001f7308 */ /* 0x0006620000000800 */
[----:B----4-:R-:W-:Y:S01]  /*3740*/  @!P4 FMUL R72, R72, R72 ;  /* 0x000000484848c220 */ /* 0x010fe20000400000 */
[----:B------:R-:W-:Y:S01]  /*3750*/  FSETP.GEU.AND P4, PT, R108, -126, PT ;  /* 0xc2fc00006c00780b */ /* 0x000fe20003f8e000 */
[--C-:B------:R-:W-:Y:S01]  /*3760*/  FFMA R78, R78, UR50, -R24.reuse ;  /* 0x000000324e4e7c23 */ /* 0x100fe20008000818 */
[--C-:B------:R-:W-:Y:S01]  /*3770*/  FFMA R79, R79, UR49, -R24.reuse ;  /* 0x000000314f4f7c23 */ /* 0x100fe20008000818 */
[--C-:B------:R-:W-:Y:S01]  /*3780*/  FFMA R82, R82, UR48, -R24.reuse ;  /* 0x0000003052527c23 */ /* 0x100fe20008000818 */
[--C-:B------:R-:W-:Y:S01]  /*3790*/  FFMA R83, R83, UR47, -R24.reuse ;  /* 0x0000002f53537c23 */ /* 0x100fe20008000818 */
[----:B------:R-:W-:Y:S01]  /*37a0*/  @!P6 FMUL R76, R76, 0.5 ;  /* 0x3f0000004c4ce820 */ /* 0x000fe20000400000 */
[----:B------:R4:W2:Y:S01]  /*37b0*/  MUFU.EX2 R30, R101 ;  /* 0x00000065001e7308 */ /* 0x0008a20000000800 */
[----:B-----5:R-:W-:Y:S01]  /*37c0*/  @!P5 FMUL R69, R69, R69 ;  /* 0x000000454545d220 */ /* 0x020fe20000400000 */
[----:B------:R-:W-:Y:S01]  /*37d0*/  FSETP.GEU.AND P5, PT, R104, -126, PT ;  /* 0xc2fc00006800780b */ /* 0x000fe20003fae000 */
[--C-:B---3--:R-:W-:Y:S01]  /*37e0*/  FFMA R100, R47, UR11, -R24.reuse ;  /* 0x0000000b2f647c23 */ /* 0x108fe20008000818 */
[----:B------:R-:W-:Y:S01]  /*37f0*/  ULDC UR11, c[0x0][0x604] ;  /* 0x00018100000b7ab9 */ /* 0x000fe20000000800 */
[--C-:B------:R-:W-:Y:S01]  /*3800*/  FFMA R86, R86, UR46, -R24.reuse ;  /* 0x0000002e56567c23 */ /* 0x100fe20008000818 */
[--C-:B------:R-:W-:Y:S01]  /*3810*/  FFMA R87, R87, UR43, -R24.reuse ;  /* 0x0000002b57577c23 */ /* 0x100fe20008000818 */
[----:B------:R-:W-:Y:S01]  /*3820*/  @!P4 FMUL R108, R108, 0.5 ;  /* 0x3f0000006c6cc820 */ /* 0x000fe20000400000 */
[----:B------:R-:W3:Y:S01]  /*3830*/  MUFU.EX2 R73, R73 ;  /* 0x0000004900497308 */ /* 0x000ee20000000800 */
[----:B-1----:R-:W-:Y:S01]  /*3840*/  @!P2 FMUL R31, R31, R31 ;  /* 0x0000001f1f1fa220 */ /* 0x002fe20000400000 */
[----:B------:R-:W-:Y:S01]  /*3850*/  FSETP.GEU.AND P2, PT, R112, -126, PT ;  /* 0xc2fc00007000780b */ /* 0x000fe20003f4e000 */
[--C-:B----4-:R-:W-:Y:S01]  /*3860*/  FFMA R101, R54, UR8, -R24.reuse ;  /* 0x0000000836657c23 */ /* 0x110fe20008000818 */
[----:B------:R-:W-:Y:S01]  /*3870*/  ULDC UR8, c[0x0][0x604] ;  /* 0x0001810000087ab9 */ /* 0x000fe20000000800 */
[--C-:B------:R-:W-:Y:S01]  /*3880*/  FFMA R90, R90, UR42, -R24.reuse ;  /* 0x0000002a5a5a7c23 */ /* 0x100fe20008000818 */
[--C-:B------:R-:W-:Y:S01]  /*3890*/  FFMA R91, R91, UR39, -R24.reuse ;  /* 0x000000275b5b7c23 */ /* 0x100fe20008000818 */
[----:B------:R-:W-:Y:S01]  /*38a0*/  @!P5 FMUL R104, R104, 0.5 ;  /* 0x3f0000006868d820 */ /* 0x000fe20000400000 */
[----:B------:R-:W1:Y:S01]  /*38b0*/  MUFU.EX2 R76, R76 ;  /* 0x0000004c004c7308 */ /* 0x000e620000000800 */
[----:B--2---:R-:W-:Y:S01]  /*38c0*/  @!P3 FMUL R30, R30, R30 ;  /* 0x0000001e1e1eb220 */ /* 0x004fe20000400000 */
[----:B------:R-:W-:Y:S01]  /*38d0*/  FSETP.GEU.AND P3, PT, R113, -126, PT ;  /* 0xc2fc00007100780b */ /* 0x000fe20003f6e000 */
[--C-:B------:R-:W-:Y:S01]  /*38e0*/  FFMA R94, R94, UR38, -R24.reuse ;  /* 0x000000265e5e7c23 */ /* 0x100fe20008000818 */
[--C-:B------:R-:W-:Y:S01]  /*38f0*/  FFMA R95, R95, UR35, -R24.reuse ;  /* 0x000000235f5f7c23 */ /* 0x100fe20008000818 */
[--C-:B------:R-:W-:Y:S01]  /*3900*/  FFMA R98, R98, UR34, -R24.reuse ;  /* 0x0000002262627c23 */ /* 0x100fe20008000818 */
[--C-:B------:R-:W-:Y:S01]  /*3910*/  FFMA R99, R99, UR33, -R24.reuse ;  /* 0x0000002163637c23 */ /* 0x100fe20008000818 */
[----:B------:R-:W-:Y:S01]  /*3920*/  @!P2 FMUL R112, R112, 0.5 ;  /* 0x3f0000007070a820 */ /* 0x000fe20000400000 */
[----:B------:R2:W4:Y:S01]  /*3930*/  MUFU.EX2 R38, R108 ;  /* 0x0000006c00267308 */ /* 0x0005220000000800 */
[----:B---3--:R-:W-:Y:S01]  /*3940*/  @!P1 FMUL R73, R73, R73 ;  /* 0x0000004949499220 */ /* 0x008fe20000400000 */
[----:B------:R-:W-:Y:S01]  /*3950*/  FSETP.GEU.AND P1, PT, R109, -126, PT ;  /* 0xc2fc00006d00780b */ /* 0x000fe20003f2e000 */
[--C-:B------:R-:W-:Y:S01]  /*3960*/  FFMA R102, R102, UR32, -R24.reuse ;  /* 0x0000002066667c23 */ /* 0x100fe20008000818 */
[--C-:B------:R-:W-:Y:S01]  /*3970*/  FFMA R103, R103, UR31, -R24.reuse ;  /* 0x0000001f67677c23 */ /* 0x100fe20008000818 */
[--C-:B------:R-:W-:Y:S01]  /*3980*/  FFMA R106, R106, UR30, -R24.reuse ;  /* 0x0000001e6a6a7c23 */ /* 0x100fe20008000818 */
[--C-:B------:R-:W-:Y:S01]  /*3990*/  FFMA R107, R107, UR29, -R24.reuse ;  /* 0x0000001d6b6b7c23 */ /* 0x100fe20008000818 */
[----:B------:R-:W-:Y:S01]  /*39a0*/  @!P3 FMUL R113, R113, 0.5 ;  /* 0x3f0000007171b820 */ /* 0x000fe20000400000 */
[----:B------:R-:W3:Y:S01]  /*39b0*/  MUFU.EX2 R39, R112 ;  /* 0x0000007000277308 */ /* 0x000ee20000000800 */
[----:B-1----:R-:W-:Y:S01]  /*39c0*/  @!P6 FMUL R76, R76, R76 ;  /* 0x0000004c4c4ce220 */ /* 0x002fe20000400000 */
[----:B------:R-:W-:Y:S01]  /*39d0*/  FSETP.GEU.AND P6, PT, R105, -126, PT ;  /* 0xc2fc00006900780b */ /* 0x000fe20003fce000 */
[--C-:B--2---:R-:W-:Y:S01]  /*39e0*/  FFMA R108, R59, UR59, -R24.reuse ;  /* 0x0000003b3b6c7c23 */ /* 0x104fe20008000818 */
[--C-:B------:R-:W-:Y:S01]  /*39f0*/  FFMA R110, R110, UR28, -R24.reuse ;  /* 0x0000001c6e6e7c23 */ /* 0x100fe20008000818 */
[--C-:B------:R-:W-:Y:S01]  /*3a00*/  FFMA R111, R111, UR27, -R24.reuse ;  /* 0x0000001b6f6f7c23 */ /* 0x100fe20008000818 */
[--C-:B------:R-:W-:Y:S01]  /*3a10*/  FFMA R114, R114, UR26, -R24.reuse ;  /* 0x0000001a72727c23 */ /* 0x100fe20008000818 */
[----:B------:R-:W-:Y:S01]  /*3a20*/  @!P1 FMUL R109, R109, 0.5 ;  /* 0x3f0000006d6d9820 */ /* 0x000fe20000400000 */
[----:B------:R-:W1:Y:S01]  /*3a30*/  MUFU.EX2 R42, R113 ;  /* 0x00000071002a7308 */ /* 0x000e620000000800 */
[----:B----4-:R-:W-:Y:S01]  /*3a40*/  @!P4 FMUL R38, R38, R38 ;  /* 0x000000262626c220 */ /* 0x010fe20000400000 */
        /* <DEDUP_REMOVED lines=14> */
[----:B------:R3:W5:Y:S01]  /*3b30*/  MUFU.EX2 R43, R109 ;  /* 0x0000006d002b7308 */ /* 0x0007620000000800 */
[----:B-1----:R-:W-:Y:S01]  /*3b40*/  @!P3 FMUL R42, R42, R42 ;  /* 0x0000002a2a2ab220 */ /* 0x002fe20000400000 */
[----:B------:R-:W-:Y:S01]  /*3b50*/  FSETP.GEU.AND P3, PT, R26, -126, PT ;  /* 0xc2fc00001a00780b */ /* 0x000fe20003f6e000 */
[--C-:B--2---:R-:W-:Y:S01]  /*3b60*/  FFMA R104, R51, UR9, -R24.reuse ;  /* 0x0000000933687c23 */ /* 0x104fe20008000818 */
[----:B------:R-:W-:Y:S01]  /*3b70*/  ULDC UR9, c[0x0][0x604] ;  /* 0x0001810000097ab9 */ /* 0x000fe20000000800 */
[--C-:B------:R-:W-:Y:S01]  /*3b80*/  FFMA R131, R131, UR16, -R24.reuse ;  /* 0x0000001083837c23 */ /* 0x100fe20008000818 */
[--C-:B------:R-:W-:Y:S01]  /*3b90*/  FFMA R134, R134, UR15, -R24.reuse ;  /* 0x0000000f86867c23 */ /* 0x100fe20008000818 */
[----:B------:R-:W-:Y:S01]  /*3ba0*/  @!P2 FMUL R121, R121, 0.5 ;  /* 0x3f0000007979a820 */ /* 0x000fe20000400000 */
[----:B------:R1:W2:Y:S01]  /*3bb0*/  MUFU.EX2 R34, R105 ;  /* 0x0000006900227308 */ /* 0x0002a20000000800 */
[----:B----4-:R-:W-:Y:S01]  /*3bc0*/  @!P5 FMUL R35, R35, R35 ;  /* 0x000000232323d220 */ /* 0x010fe20000400000 */
[----:B------:R-:W-:Y:S01]  /*3bd0*/  FSETP.GEU.AND P5, PT, R116, -126, PT ;  /* 0xc2fc00007400780b */ /* 0x000fe20003fae000 */
[--C-:B---3--:R-:W-:Y:S01]  /*3be0*/  FFMA R109, R58, UR6, -R24.reuse ;  /* 0x000000063a6d7c23 */ /* 0x108fe20008000818 */
[--C-:B------:R-:W-:Y:S01]  /*3bf0*/  FFMA R135, R135, UR61, -R24.reuse ;  /* 0x0000003d87877c23 */ /* 0x100fe20008000818 */
[--C-:B------:R-:W-:Y:S01]  /*3c00*/  FFMA R138, R138, UR60, -R24.reuse ;  /* 0x0000003c8a8a7c23 */ /* 0x100fe20008000818 */
[--C-:B------:R-:W-:Y:S01]  /*3c10*/  FFMA R139, R139, UR13, -R24.reuse ;  /* 0x0000000d8b8b7c23 */ /* 0x100fe20008000818 */
[----:B------:R-:W-:Y:S01]  /*3c20*/  @!P3 FMUL R26, R26, 0.5 ;  /* 0x3f0000001a1ab820 */ /* 0x000fe20000400000 */
[----:B------:R-:W3:Y:S01]  /*3c30*/  MUFU.EX2 R47, R117 ;  /* 0x00000075002f7308 */ /* 0x000ee20000000800 */
[----:B-----5:R-:W-:Y:S01]  /*3c40*/  @!P1 FMUL R43, R43, R43 ;  /* 0x0000002b2b2b9220 */ /* 0x020fe20000400000 */
[----:B------:R-:W-:Y:S01]  /*3c50*/  FSETP.GEU.AND P1, PT, R120, -126, PT ;  /* 0xc2fc00007800780b */ /* 0x000fe20003f2e000 */
[--C-:B-1----:R-:W-:Y:S01]  /*3c60*/  FFMA R105, R55, UR7, -R24.reuse ;  /* 0x0000000737697c23 */ /* 0x102fe20008000818 */
[----:B------:R-:W-:Y:S01]  /*3c70*/  ULDC UR7, c[0x0][0x604] ;  /* 0x0001810000077ab9 */ /* 0x000fe20000000800 */
[--C-:B------:R-:W-:Y:S01]  /*3c80*/  FFMA R142, R142, UR12, -R24.reuse ;  /* 0x0000000c8e8e7c23 */ /* 0x100fe20008000818 */
[--C-:B------:R-:W-:Y:S01]  /*3c90*/  FFMA R143, R143, UR11, -R24.reuse ;  /* 0x0000000b8f8f7c23 */ /* 0x100fe20008000818 */
[----:B------:R-:W-:Y:S01]  /*3ca0*/  @!P5 FMUL R116, R116, 0.5 ;  /* 0x3f0000007474d820 */ /* 0x000fe20000400000 */
[----:B------:R-:W1:Y:S01]  /*3cb0*/  MUFU.EX2 R50, R121 ;  /* 0x0000007900327308 */ /* 0x000e620000000800 */
[----:B--2---:R-:W-:Y:S01]  /*3cc0*/  @!P6 FMUL R34, R34, R34 ;  /* 0x000000222222e220 */ /* 0x004fe20000400000 */
[----:B------:R-:W2:Y:S01]  /*3cd0*/  SYNCS.PHASECHK.TRANS64.TRYWAIT P6, [R2+URZ+0x19808], R153 ;  /* 0x01980899020075a7 */ /* 0x000ea200080c017f */
[--C-:B------:R-:W-:Y:S01]  /*3ce0*/  FFMA R146, R146, UR10, -R24.reuse ;  /* 0x0000000a92927c23 */ /* 0x100fe20008000818 */
[--C-:B------:R-:W-:Y:S01]  /*3cf0*/  FFMA R147, R147, UR9, -R24.reuse ;  /* 0x0000000993937c23 */ /* 0x100fe20008000818 */
[--C-:B------:R-:W-:Y:S01]  /*3d00*/  FFMA R150, R150, UR8, -R24.reuse ;  /* 0x0000000896967c23 */ /* 0x100fe20008000818 */
[----:B------:R-:W-:Y:S01]  /*3d10*/  FFMA R151, R151, UR7, -R24 ;  /* 0x0000000797977c23 */ /* 0x000fe20008000818 */
[----:B------:R-:W-:Y:S01]  /*3d20*/  @!P1 FMUL R120, R120, 0.5 ;  /* 0x3f00000078789820 */ /* 0x000fe20000400000 */
[----:B------:R-:W4:Y:S01]  /*3d30*/  MUFU.EX2 R55, R26 ;  /* 0x0000001a00377308 */ /* 0x000f220000000800 */
[----:B---3--:R-:W-:Y:S01]  /*3d40*/  @!P4 FMUL R47, R47, R47 ;  /* 0x0000002f2f2fc220 */ /* 0x008fe20000400000 */
[----:B------:R-:W-:-:S06]  /*3d50*/  FSETP.GEU.AND P4, PT, R27, -126, PT ;  /* 0xc2fc00001b00780b */ /* 0x000fcc0003f8e000 */
[----:B------:R-:W3:Y:S01]  /*3d60*/  MUFU.EX2 R46, R116 ;  /* 0x00000074002e7308 */ /* 0x000ee20000000800 */
[----:B-1----:R-:W-:Y:S01]  /*3d70*/  @!P2 FMUL R50, R50, R50 ;  /* 0x000000323232a220 */ /* 0x002fe20000400000 */
[----:B------:R-:W-:-:S05]  /*3d80*/  FSETP.GEU.AND P2, PT, R84, -126, PT ;  /* 0xc2fc00005400780b */ /* 0x000fca0003f4e000 */
[----:B------:R-:W-:Y:S01]  /*3d90*/  @!P4 FMUL R27, R27, 0.5 ;  /* 0x3f0000001b1bc820 */ /* 0x000fe20000400000 */
[----:B------:R-:W1:Y:S01]  /*3da0*/  MUFU.EX2 R51, R120 ;  /* 0x0000007800337308 */ /* 0x000e620000000800 */
[----:B----4-:R-:W-:Y:S01]  /*3db0*/  @!P3 FMUL R55, R55, R55 ;  /* 0x000000373737b220 */ /* 0x010fe20000400000 */
[----:B------:R-:W-:-:S05]  /*3dc0*/  FSETP.GEU.AND P3, PT, R81, -126, PT ;  /* 0xc2fc00005100780b */ /* 0x000fca0003f6e000 */
[----:B------:R-:W-:Y:S01]  /*3dd0*/  @!P2 FMUL R84, R84, 0.5 ;  /* 0x3f0000005454a820 */ /* 0x000fe20000400000 */
[----:B------:R-:W4:Y:S01]  /*3de0*/  MUFU.EX2 R58, R27 ;  /* 0x0000001b003a7308 */ /* 0x000f220000000800 */
[----:B---3--:R-:W-:Y:S01]  /*3df0*/  @!P5 FMUL R46, R46, R46 ;  /* 0x0000002e2e2ed220 */ /* 0x008fe20000400000 */
[----:B------:R-:W-:-:S04]  /*3e00*/  FSETP.GEU.AND P5, PT, R124, -126, PT ;  /* 0xc2fc00007c00780b */ /* 0x000fc80003fae000 */
[----:B------:R-:W-:Y:S01]  /*3e10*/  P2R R112, PR, RZ, 0x20 ;  /* 0x00000020ff707803 */ /* 0x000fe20000000000 */
[----:B------:R-:W-:Y:S01]  /*3e20*/  @!P3 FMUL R81, R81, 0.5 ;  /* 0x3f0000005151b820 */ /* 0x000fe20000400000 */
[----:B------:R-:W3:Y:S01]  /*3e30*/  MUFU.EX2 R84, R84 ;  /* 0x0000005400547308 */ /* 0x000ee20000000800 */
[----:B-1----:R-:W-:Y:S01]  /*3e40*/  @!P1 FMUL R51, R51, R51 ;  /* 0x0000003333339220 */ /* 0x002fe20000400000 */
[----:B------:R-:W-:-:S05]  /*3e50*/  FSETP.GEU.AND P1, PT, R25, -126, PT ;  /* 0xc2fc00001900780b */ /* 0x000fca0003f2e000 */
[----:B------:R-:W-:Y:S01]  /*3e60*/  @!P5 FMUL R124, R124, 0.5 ;  /* 0x3f0000007c7cd820 */ /* 0x000fe20000400000 */
[----:B------:R-:W1:Y:S01]  /*3e70*/  MUFU.EX2 R81, R81 ;  /* 0x0000005100517308 */ /* 0x000e620000000800 */
[----:B----4-:R-:W-:Y:S01]  /*3e80*/  @!P4 FMUL R58, R58, R58 ;  /* 0x0000003a3a3ac220 */ /* 0x010fe20000400000 */
[----:B------:R-:W-:Y:S02]  /*3e90*/  FSETP.GEU.AND P4, PT, R88, -126, PT ;  /* 0xc2fc00005800780b */ /* 0x000fe40003f8e000 */
[----:B------:R-:W-:-:S03]  /*3ea0*/  FSETP.GEU.AND P5, PT, R92, -126, PT ;  /* 0xc2fc00005c00780b */ /* 0x000fc60003fae000 */
[----:B------:R-:W-:Y:S01]  /*3eb0*/  @!P1 FMUL R25, R25, 0.5 ;  /* 0x3f00000019199820 */ /* 0x000fe20000400000 */
[----:B------:R4:W1:Y:S08]  /*3ec0*/  MUFU.EX2 R54, R124 ;  /* 0x0000007c00367308 */ /* 0x0008700000000800 */
[----:B------:R4:W1:Y:S01]  /*3ed0*/  MUFU.EX2 R59, R25 ;  /* 0x00000019003b7308 */ /* 0x0008620000000800 */
[----:B--23--:R-:W-:Y:S05]  /*3ee0*/  @!P6 BRA `(.L_x_23) ;  /* 0x000000a0009ce947 */ /* 0x00cfea0003800000 */
.L_x_68:
[----:B-1----:R-:W-:Y:S01]  /*3ef0*/  @!P1 FMUL R59, R59, R59 ;  /* 0x0000003b3b3b9220 */ /* 0x002fe20000400000 */
[----:B------:R-:W-:Y:S01]  /*3f00*/  @!P2 FMUL R84, R84, R84 ;  /* 0x000000545454a220 */ /* 0x000fe20000400000 */
[----:B------:R-:W-:Y:S01]  /*3f10*/  F2FP.BF16.F32.PACK_AB R24, R11, R18 ;  /* 0x000000120b18723e */ /* 0x000fe200000010ff */
[----:B------:R-:W-:Y:S01]  /*3f20*/  UIADD3 UR6, UR14, 0x600, URZ ;  /* 0x000006000e067890 */ /* 0x000fe2000fffe03f */
[----:B------:R-:W-:Y:S01]  /*3f30*/  F2FP.BF16.F32.PACK_AB R26, R13, R12 ;  /* 0x0000000c0d1a723e */ /* 0x000fe200000010ff */
[----:B------:R-:W-:Y:S01]  /*3f40*/  UMOV UR7, 0xc0000010 ;  /* 0xc000001000077882 */ /* 0x000fe20000000000 */
[----:B----4-:R-:W-:Y:S01]  /*3f50*/  F2FP.BF16.F32.PACK_AB R25, R58, R55 ;  /* 0x000000373a19723e */ /* 0x010fe200000010ff */
[----:B------:R-:W-:Y:S01]  /*3f60*/  UIADD3 UR8, UR14, 0x800, URZ ;  /* 0x000008000e087890 */ /* 0x000fe2000fffe03f */
[----:B------:R-:W-:Y:S01]  /*3f70*/  F2FP.BF16.F32.PACK_AB R27, R84, R59 ;  /* 0x0000003b541b723e */ /* 0x000fe200000010ff */
[----:B------:R-:W-:Y:S01]  /*3f80*/  UIADD3 UR10, UR14, 0xa00, URZ ;  /* 0x00000a000e0a7890 */ /* 0x000fe2000fffe03f */
[----:B------:R-:W-:Y:S01]  /*3f90*/  FSETP.GEU.AND P1, PT, R85, -126, PT ;  /* 0xc2fc00005500780b */ /* 0x000fe20003f2e000 */
[----:B------:R-:W-:Y:S01]  /*3fa0*/  UMOV UR11, 0xc0000010 ;  /* 0xc0000010000b7882 */ /* 0x000fe20000000000 */
[----:B------:R-:W-:Y:S01]  /*3fb0*/  WARPGROUP.ARRIVE ;  /* 0x00000000000079c5 */ /* 0x000fe20000000000 */
[----:B------:R-:W-:Y:S01]  /*3fc0*/  @!P4 FMUL R88, R88, 0.5 ;  /* 0x3f0000005858c820 */ /* 0x000fe20000400000 */
[----:B------:R-:W-:Y:S01]  /*3fd0*/  @!P5 FMUL R92, R92, 0.5 ;  /* 0x3f0000005c5cd820 */ /* 0x000fe20000400000 */
[----:B------:R-:W-:Y:S01]  /*3fe0*/  @!P3 FMUL R81, R81, R81 ;  /* 0x000000515151b220 */ /* 0x000fe20000400000 */
[----:B------:R-:W-:Y:S01]  /*3ff0*/  ISETP.NE.AND P6, PT, R112, RZ, PT ;  /* 0x000000ff7000720c */ /* 0x000fe20003fc5270 */
[----:B------:R-:W-:Y:S01]  /*4000*/  FADD R18, R18, R77 ;  /* 0x0000004d12127221 */ /* 0x000fe20000000000 */
[----:B------:R-:W-:Y:S01]  /*4010*/  HGMMA.64x16x16.F32.BF16 R168, R24, gdesc[UR4].tnspB, RZ, !UPT, gsb0 ;  /* 0x4020000418a87df0 */ /* 0x000fe2000c0018ff */
[----:B------:R-:W-:Y:S01]  /*4020*/  UMOV UR6, UR8 ;  /* 0x0000000800067c82 */ /* 0x000fe20008000000 */
[----:B------:R-:W-:Y:S01]  /*4030*/  UMOV UR7, 0xc0000010 ;  /* 0xc000001000077882 */ /* 0x000fe20000000000 */
[----:B------:R-:W1:Y:S01]  /*4040*/  MUFU.EX2 R88, R88 ;  /* 0x0000005800587308 */ /* 0x000e620000000800 */
[----:B------:R-:W-:Y:S01]  /*4050*/  UIADD3 UR8, UR14, 0x820, URZ ;  /* 0x000008200e087890 */ /* 0x000fe2000fffe03f */
[----:B------:R-:W-:Y:S01]  /*4060*/  @!P1 FMUL R85, R85, 0.5 ;  /* 0x3f00000055559820 */ /* 0x000fe20000400000 */
[----:B------:R-:W-:-:S02]  /*4070*/  FSETP.GEU.AND P3, PT, R96, -126, PT ;  /* 0xc2fc00006000780b */ /* 0x000fc40003f6e000 */
[----:B------:R-:W-:-:S03]  /*4080*/  FSETP.GEU.AND P2, PT, R125, -126, PT ;  /* 0xc2fc00007d00780b */ /* 0x000fc60003f4e000 */
[----:B------:R-:W3:Y:S01]  /*4090*/  MUFU.EX2 R92, R92 ;  /* 0x0000005c005c7308 */ /* 0x000ee20000000800 */
[----:B------:R-:W-:Y:S01]  /*40a0*/  @!P6 FMUL R54, R54, R54 ;  /* 0x000000363636e220 */ /* 0x000fe20000400000 */
[----:B------:R-:W-:-:S06]  /*40b0*/  FSETP.GEU.AND P6, PT, R89, -126, PT ;  /* 0xc2fc00005900780b */ /* 0x000fcc0003fce000 */
[----:B------:R-:W4:Y:S01]  /*40c0*/  MUFU.EX2 R85, R85 ;  /* 0x0000005500557308 */ /* 0x000f220000000800 */
[----:B-1----:R-:W-:Y:S01]  /*40d0*/  @!P4 FMUL R88, R88, R88 ;  /* 0x000000585858c220 */ /* 0x002fe20000400000 */
[----:B------:R-:W-:Y:S01]  /*40e0*/  FSETP.GEU.AND P4, PT, R93, -126, PT ;  /* 0xc2fc00005d00780b */ /* 0x000fe20003f8e000 */
[----:B------:R-:W-:Y:S01]  /*40f0*/  @!P3 FMUL R96, R96, 0.5 ;  /* 0x3f0000006060b820 */ /* 0x000fe20000400000 */
[----:B------:R-:W-:-:S03]  /*4100*/  @!P2 FMUL R125, R125, 0.5 ;  /* 0x3f0000007d7da820 */ /* 0x000fc60000400000 */
[----:B------:R-:W-:Y:S01]  /*4110*/  @!P6 FMUL R89, R89, 0.5 ;  /* 0x3f0000005959e820 */ /* 0x000fe20000400000 */
[----:B---3--:R-:W-:Y:S01]  /*4120*/  @!P5 FMUL R92, R92, R92 ;  /* 0x0000005c5c5cd220 */ /* 0x008fe20000400000 */
[----:B------:R-:W-:Y:S01]  /*4130*/  FSETP.GEU.AND P5, PT, R100, -126, PT ;  /* 0xc2fc00006400780b */ /* 0x000fe20003fae000 */
[----:B------:R-:W1:Y:S05]  /*4140*/  MUFU.EX2 R96, R96 ;  /* 0x0000006000607308 */ /* 0x000e6a0000000800 */
[----:B------:R-:W-:Y:S01]  /*4150*/  @!P4 FMUL R93, R93, 0.5 ;  /* 0x3f0000005d5dc820 */ /* 0x000fe20000400000 */
[----:B----4-:R-:W-:Y:S01]  /*4160*/  @!P1 FMUL R85, R85, R85 ;  /* 0x0000005555559220 */ /* 0x010fe20000400000 */
[----:B------:R-:W-:Y:S01]  /*4170*/  FSETP.GEU.AND P1, PT, R128, -126, PT ;  /* 0xc2fc00008000780b */ /* 0x000fe20003f2e000 */
[----:B------:R-:W3:Y:S01]  /*4180*/  MUFU.EX2 R89, R89 ;  /* 0x0000005900597308 */ /* 0x000ee20000000800 */
[----:B------:R-:W-:-:S02]  /*4190*/  WARPGROUP.DEPBAR.LE gsb0, 0x0 ;  /* 0x00008000000079c5 */ /* 0x000fc40000010000 */
[----:B------:R-:W-:Y:S01]  /*41a0*/  WARPGROUP.ARRIVE ;  /* 0x00000000000079c5 */ /* 0x000fe20000000000 */
[----:B------:R-:W-:-:S04]  /*41b0*/  @!P5 FMUL R100, R100, 0.5 ;  /* 0x3f0000006464d820 */ /* 0x000fc80000400000 */
[----:B------:R-:W4:Y:S01]  /*41c0*/  MUFU.EX2 R93, R93 ;  /* 0x0000005d005d7308 */ /* 0x000f220000000800 */
[----:B-1----:R-:W-:Y:S01]  /*41d0*/  @!P3 FMUL R96, R96, R96 ;  /* 0x000000606060b220 */ /* 0x002fe20000400000 */
[----:B------:R-:W-:Y:S01]  /*41e0*/  FSETP.GEU.AND P3, PT, R101, -126, PT ;  /* 0xc2fc00006500780b */ /* 0x000fe20003f6e000 */
[----:B------:R-:W-:Y:S01]  /*41f0*/  HGMMA.64x16x16.F32.BF16 R160, R24, gdesc[UR4].tnspB, RZ, !UPT, gsb0 ;  /* 0x4020000418a07df0 */ /* 0x000fe2000c0018ff */
[----:B------:R-:W-:Y:S01]  /*4200*/  UIADD3 UR6, UR14, 0x620, URZ ;  /* 0x000006200e067890 */ /* 0x000fe2000fffe03f */
[----:B------:R-:W-:Y:S01]  /*4210*/  @!P1 FMUL R128, R128, 0.5 ;  /* 0x3f00000080809820 */ /* 0x000fe20000400000 */
[----:B------:R-:W-:Y:S02]  /*4220*/  UMOV UR7, 0xc0000010 ;  /* 0xc000001000077882 */ /* 0x000fe40000000000 */
[----:B------:R-:W1:Y:S01]  /*4230*/  MUFU.EX2 R112, R100 ;  /* 0x0000006400707308 */ /* 0x000e620000000800 */
[----:B---3--:R-:W-:Y:S01]  /*4240*/  @!P6 FMUL R89, R89, R89 ;  /* 0x000000595959e220 */ /* 0x008fe20000400000 */
[----:B------:R-:W-:-:S05]  /*4250*/  FSETP.GEU.AND P6, PT, R104, -126, PT ;  /* 0xc2fc00006800780b */ /* 0x000fca0003fce000 */
[----:B------:R-:W-:Y:S01]  /*4260*/  @!P3 FMUL R101, R101, 0.5 ;  /* 0x3f0000006565b820 */ /* 0x000fe20000400000 */
[----:B------:R-:W3:Y:S01]  /*4270*/  MUFU.EX2 R125, R125 ;  /* 0x0000007d007d7308 */ /* 0x000ee20000000800 */
[----:B----4-:R-:W-:Y:S01]  /*4280*/  @!P4 FMUL R93, R93, R93 ;  /* 0x0000005d5d5dc220 */ /* 0x010fe20000400000 */
[----:B------:R-:W-:-:S05]  /*4290*/  FSETP.GEU.AND P4, PT, R105, -126, PT ;  /* 0xc2fc00006900780b */ /* 0x000fca0003f8e000 */
[----:B------:R-:W-:Y:S01]  /*42a0*/  @!P6 FMUL R104, R104, 0.5 ;  /* 0x3f0000006868e820 */ /* 0x000fe20000400000 */
[----:B------:R-:W4:Y:S01]  /*42b0*/  MUFU.EX2 R100, R101 ;  /* 0x0000006500647308 */ /* 0x000f220000000800 */
[----:B-1----:R-:W-:Y:S01]  /*42c0*/  @!P5 FMUL R112, R112, R112 ;  /* 0x000000707070d220 */ /* 0x002fe20000400000 */
[----:B------:R-:W-:-:S05]  /*42d0*/  FSETP.GEU.AND P5, PT, R129, -126, PT ;  /* 0xc2fc00008100780b */ /* 0x000fca0003fae000 */
[----:B------:R-:W-:Y:S01]  /*42e0*/  @!P4 FMUL R105, R105, 0.5 ;  /* 0x3f0000006969c820 */ /* 0x000fe20000400000 */
[----:B------:R-:W1:Y:S01]  /*42f0*/  MUFU.EX2 R104, R104 ;  /* 0x0000006800687308 */ /* 0x000e620000000800 */
[----:B---3--:R-:W-:Y:S01]  /*4300*/  @!P2 FMUL R125, R125, R125 ;  /* 0x0000007d7d7da220 */ /* 0x008fe20000400000 */
[----:B------:R-:W-:-:S05]  /*4310*/  FSETP.GEU.AND P2, PT, R97, -126, PT ;  /* 0xc2fc00006100780b */ /* 0x000fca0003f4e000 */
[----:B------:R-:W-:Y:S01]  /*4320*/  @!P5 FMUL R129, R129, 0.5 ;  /* 0x3f0000008181d820 */ /* 0x000fe20000400000 */
[----:B------:R-:W3:Y:S01]  /*4330*/  MUFU.EX2 R105, R105 ;  /* 0x0000006900697308 */ /* 0x000ee20000000800 */
[----:B----4-:R-:W-:Y:S01]  /*4340*/  @!P3 FMUL R100, R100, R100 ;  /* 0x000000646464b220 */ /* 0x010fe20000400000 */
[----:B------:R-:W-:Y:S01]  /*4350*/  FSETP.GEU.AND P3, PT, R63, -126, PT ;  /* 0xc2fc00003f00780b */ /* 0x000fe20003f6e000 */
[----:B------:R-:W-:Y:S02]  /*4360*/  WARPGROUP.DEPBAR.LE gsb0, 0x0 ;  /* 0x00008000000079c5 */ /* 0x000fe40000010000 */
[----:B--2---:R-:W-:Y:S02]  /*4370*/  WARPGROUP.ARRIVE ;  /* 0x00000000000079c5 */ /* 0x004fe40000000000 */
[----:B------:R-:W-:Y:S01]  /*4380*/  @!P2 FMUL R97, R97, 0.5 ;  /* 0x3f0000006161a820 */ /* 0x000fe20000400000 */
[----:B-1----:R-:W-:Y:S01]  /*4390*/  @!P6 FMUL R104, R104, R104 ;  /* 0x000000686868e220 */ /* 0x002fe20000400000 */
[----:B------:R-:W1:Y:S01]  /*43a0*/  MUFU.EX2 R128, R128 ;  /* 0x0000008000807308 */ /* 0x000e620000000800 */
[----:B------:R-:W-:Y:S01]  /*43b0*/  FSETP.GEU.AND P6, PT, R62, -126, PT ;  /* 0xc2fc00003e00780b */ /* 0x000fe20003fce000 */
[----:B------:R-:W-:Y:S01]  /*43c0*/  HGMMA.64x16x16.F32.BF16 R152, R24, gdesc[UR8].tnspB, RZ, !UPT, gsb0 ;  /* 0x4020000818987df0 */ /* 0x000fe2000c0018ff */
[----:B------:R-:W-:-:S03]  /*43d0*/  UIADD3 UR10, UR14, 0xa20, URZ ;  /* 0x00000a200e0a7890 */ /* 0x000fc6000fffe03f */
[----:B------:R-:W-:Y:S01]  /*43e0*/  @!P3 FMUL R63, R63, 0.5 ;  /* 0x3f0000003f3fb820 */ /* 0x000fe20000400000 */
[----:B------:R-:W-:Y:S01]  /*43f0*/  UMOV UR11, 0xc0000010 ;  /* 0xc0000010000b7882 */ /* 0x000fe20000000000 */
[----:B---3--:R-:W-:Y:S01]  /*4400*/  @!P4 FMUL R105, R105, R105 ;  /* 0x000000696969c220 */ /* 0x008fe20000400000 */
[----:B------:R-:W2:Y:S01]  /*4410*/  MUFU.EX2 R97, R97 ;  /* 0x0000006100617308 */ /* 0x000ea20000000800 */
[----:B------:R-:W-:-:S04]  /*4420*/  FSETP.GEU.AND P4, PT, R132, -126, PT ;  /* 0xc2fc00008400780b */ /* 0x000fc80003f8e000 */
[----:B------:R-:W-:-:S03]  /*4430*/  @!P6 FMUL R62, R62, 0.5 ;  /* 0x3f0000003e3ee820 */ /* 0x000fc60000400000 */
[----:B------:R-:W3:Y:S01]  /*4440*/  MUFU.EX2 R63, R63 ;  /* 0x0000003f003f7308 */ /* 0x000ee20000000800 */
[----:B-1----:R-:W-:Y:S01]  /*4450*/  @!P1 FMUL R128, R128, R128 ;  /* 0x0000008080809220 */ /* 0x002fe20000400000 */
[----:B------:R-:W-:-:S04]  /*4460*/  FSETP.GEU.AND P1, PT, R109, -126, PT ;  /* 0xc2fc00006d00780b */ /* 0x000fc80003f2e000 */
[----:B------:R-:W-:Y:S02]  /*4470*/  @!P4 FMUL R132, R132, 0.5 ;  /* 0x3f0000008484c820 */ /* 0x000fe40000400000 */
[----:B------:R-:W1:Y:S01]  /*4480*/  MUFU.EX2 R62, R62 ;  /* 0x0000003e003e7308 */ /* 0x000e620000000800 */
[----:B--2---:R-:W-:Y:S01]  /*4490*/  @!P2 FMUL R97, R97, R97 ;  /* 0x000000616161a220 */ /* 0x004fe20000400000 */
[----:B------:R-:W-:-:S05]  /*44a0*/  FSETP.GEU.AND P2, PT, R108, -126, PT ;  /* 0xc2fc00006c00780b */ /* 0x000fca0003f4e000 */
[----:B------:R-:W-:Y:S01]  /*44b0*/  @!P1 FMUL R109, R109, 0.5 ;  /* 0x3f0000006d6d9820 */ /* 0x000fe20000400000 */
[----:B------:R-:W2:Y:S01]  /*44c0*/  MUFU.EX2 R132, R132 ;  /* 0x0000008400847308 */ /* 0x000ea20000000800 */
[----:B---3--:R-:W-:Y:S01]  /*44d0*/  @!P3 FMUL R63, R63, R63 ;  /* 0x0000003f3f3fb220 */ /* 0x008fe20000400000 */
[----:B------:R-:W-:-:S05]  /*44e0*/  FSETP.GEU.AND P3, PT, R71, -126, PT ;  /* 0xc2fc00004700780b */ /* 0x000fca0003f6e000 */
[----:B------:R-:W-:Y:S01]  /*44f0*/  @!P2 FMUL R108, R108, 0.5 ;  /* 0x3f0000006c6ca820 */ /* 0x000fe20000400000 */
[----:B------:R-:W3:Y:S01]  /*4500*/  MUFU.EX2 R101, R109 ;  /* 0x0000006d00657308 */ /* 0x000ee20000000800 */
[----:B-1----:R-:W-:Y:S01]  /*4510*/  @!P6 FMUL R62, R62, R62 ;  /* 0x0000003e3e3ee220 */ /* 0x002fe20000400000 */
[----:B------:R-:W-:Y:S01]  /*4520*/  FSETP.GEU.AND P6, PT, R70, -126, PT ;  /* 0xc2fc00004600780b */ /* 0x000fe20003fce000 */
[----:B------:R-:W-:Y:S02]  /*4530*/  WARPGROUP.DEPBAR.LE gsb0, 0x0 ;  /* 0x00008000000079c5 */ /* 0x000fe40000010000 */
[----:B------:R-:W-:-:S03]  /*4540*/  F2FP.BF16.F32.PACK_AB R24, R22, R15 ;  /* 0x0000000f1618723e */ /* 0x000fc600000010ff */
[----:B------:R-:W1:Y:S01]  /*4550*/  MUFU.EX2 R108, R108 ;  /* 0x0000006c006c7308 */ /* 0x000e620000000800 */
[----:B------:R-:W-:Y:S01]  /*4560*/  F2FP.BF16.F32.PACK_AB R26, R23, R20 ;  /* 0x00000014171a723e */ /* 0x000fe200000010ff */
[----:B------:R-:W-:Y:S01]  /*4570*/  @!P3 FMUL R71, R71, 0.5 ;  /* 0x3f0000004747b820 */ /* 0x000fe20000400000 */
[----:B------:R-:W-:Y:S01]  /*4580*/  F2FP.BF16.F32.PACK_AB R25, R88, R81 ;  /* 0x000000515819723e */ /* 0x000fe200000010ff */
[----:B--2---:R-:W-:Y:S01]  /*4590*/  @!P4 FMUL R132, R132, R132 ;  /* 0x000000848484c220 */ /* 0x004fe20000400000 */
[----:B------:R-:W-:Y:S01]  /*45a0*/  F2FP.BF16.F32.PACK_AB R27, R85, R92 ;  /* 0x0000005c551b723e */ /* 0x000fe200000010ff */
[----:B------:R-:W-:Y:S01]  /*45b0*/  FADD R20, R20, R31 ;  /* 0x0000001f14147221 */ /* 0x000fe20000000000 */
[----:B------:R-:W-:Y:S01]  /*45c0*/  @!P6 FMUL R70, R70, 0.5 ;  /* 0x3f0000004646e820 */ /* 0x000fe20000400000 */
[----:B------:R-:W2:Y:S01]  /*45d0*/  MUFU.EX2 R116, R71 ;  /* 0x0000004700747308 */ /* 0x000ea20000000800 */
[----:B------:R-:W-:Y:S01]  /*45e0*/  WARPGROUP.ARRIVE ;  /* 0x00000000000079c5 */ /* 0x000fe20000000000 */
[----:B---3--:R-:W-:Y:S01]  /*45f0*/  @!P1 FMUL R101, R101, R101 ;  /* 0x0000006565659220 */ /* 0x008fe20000400000 */
[----:B------:R-:W-:Y:S01]  /*4600*/  FSETP.GEU.AND P1, PT, R66, -126, PT ;  /* 0xc2fc00004200780b */ /* 0x000fe20003f2e000 */
[----:B------:R-:W-:Y:S01]  /*4610*/  FADD R23, R23, R30 ;  /* 0x0000001e17177221 */ /* 0x000fe20000000000 */
[----:B------:R-:W-:Y:S01]  /*4620*/  FSETP.GEU.AND P4, PT, R74, -126, PT ;  /* 0xc2fc00004a00780b */ /* 0x000fe20003f8e000 */
[----:B------:R-:W-:Y:S01]  /*4630*/  FADD R15, R15, R72 ;  /* 0x000000480f0f7221 */ /* 0x000fe20000000000 */
[----:B------:R-:W-:Y:S01]  /*4640*/  HGMMA.64x16x16.F32.BF16 R168, R24, gdesc[UR4].tnspB, R168, gsb0 ;  /* 0x4020000418a87df0 */ /* 0x000fe200080018a8 */
[----:B------:R-:W-:Y:S01]  /*4650*/  UMOV UR6, UR8 ;  /* 0x0000000800067c82 */ /* 0x000fe20008000000 */
[----:B------:R-:W-:Y:S01]  /*4660*/  UMOV UR7, 0xc0000010 ;  /* 0xc000001000077882 */ /* 0x000fe20000000000 */
[----:B------:R-:W-:Y:S01]  /*4670*/  UIADD3 UR8, UR14, 0x840, URZ ;  /* 0x000008400e087890 */ /* 0x000fe2000fffe03f */
[----:B-1----:R-:W-:Y:S01]  /*4680*/  @!P2 FMUL R108, R108, R108 ;  /* 0x0000006c6c6ca220 */ /* 0x002fe20000400000 */
[----:B------:R-:W-:Y:S01]  /*4690*/  FSETP.GEU.AND P2, PT, R67, -126, PT ;  /* 0xc2fc00004300780b */ /* 0x000fe20003f4e000 */
[----:B------:R-:W1:Y:S01]  /*46a0*/  MUFU.EX2 R109, R70 ;  /* 0x00000046006d7308 */ /* 0x000e620000000800 */
[----:B------:R-:W-:-:S02]  /*46b0*/  FADD R22, R22, R73 ;  /* 0x0000004916167221 */ /* 0x000fc40000000000 */
[----:B------:R-:W-:Y:S01]  /*46c0*/  @!P1 FMUL R66, R66, 0.5 ;  /* 0x3f00000042429820 */ /* 0x000fe20000400000 */
[----:B--2---:R-:W-:Y:S01]  /*46d0*/  @!P3 FMUL R116, R116, R116 ;  /* 0x000000747474b220 */ /* 0x004fe20000400000 */
[----:B------:R-:W-:Y:S01]  /*46e0*/  @!P4 FMUL R74, R74, 0.5 ;  /* 0x3f0000004a4ac820 */ /* 0x000fe20000400000 */
[----:B------:R-:W-:Y:S02]  /*46f0*/  FSETP.GEU.AND P3, PT, R136, -126, PT ;  /* 0xc2fc00008800780b */ /* 0x000fe40003f6e000 */
[----:B------:R-:W2:Y:S04]  /*4700*/  MUFU.EX2 R129, R129 ;  /* 0x0000008100817308 */ /* 0x000ea80000000800 */
[----:B------:R-:W-:-:S04]  /*4710*/  @!P2 FMUL R67, R67, 0.5 ;  /* 0x3f0000004343a820 */ /* 0x000fc80000400000 */
[----:B------:R-:W3:Y:S01]  /*4720*/  MUFU.EX2 R66, R66 ;  /* 0x0000004200427308 */ /* 0x000ee20000000800 */
[----:B-1----:R-:W-:Y:S01]  /*4730*/  @!P6 FMUL R109, R109, R109 ;  /* 0x0000006d6d6de220 */ /* 0x002fe20000400000 */
[----:B------:R-:W-:Y:S01]  /*4740*/  FSETP.GEU.AND P6, PT, R79, -126, PT ;  /* 0xc2fc00004f00780b */ /* 0x000fe20003fce000 */
[----:B------:R-:W-:-:S05]  /*4750*/  @!P3 FMUL R136, R136, 0.5 ;  /* 0x3f0000008888b820 */ /* 0x000fca0000400000 */
[----:B------:R-:W1:Y:S01]  /*4760*/  MUFU.EX2 R67, R67 ;  /* 0x0000004300437308 */ /* 0x000e620000000800 */
[----:B--2---:R-:W-:Y:S01]  /*4770*/  @!P5 FMUL R129, R129, R129 ;  /* 0x000000818181d220 */ /* 0x004fe20000400000 */
[----:B------:R-:W-:-:S05]  /*4780*/  FSETP.GEU.AND P5, PT, R133, -126, PT ;  /* 0xc2fc00008500780b */ /* 0x000fca0003fae000 */
[----:B------:R-:W-:Y:S01]  /*4790*/  @!P6 FMUL R79, R79, 0.5 ;  /* 0x3f0000004f4fe820 */ /* 0x000fe20000400000 */
[----:B------:R-:W2:Y:S01]  /*47a0*/  MUFU.EX2 R74, R74 ;  /* 0x0000004a004a7308 */ /* 0x000ea20000000800 */
[----:B---3--:R-:W-:Y:S01]  /*47b0*/  @!P1 FMUL R66, R66, R66 ;  /* 0x0000004242429220 */ /* 0x008fe20000400000 */
[----:B------:R-:W-:Y:S01]  /*47c0*/  FSETP.GEU.AND P1, PT, R75, -126, PT ;  /* 0xc2fc00004b00780b */ /* 0x000fe20003f2e000 */
[----:B------:R-:W-:Y:S02]  /*47d0*/  WARPGROUP.DEPBAR.LE gsb0, 0x0 ;  /* 0x00008000000079c5 */ /* 0x000fe40000010000 */
[----:B------:R-:W-:Y:S02]  /*47e0*/  WARPGROUP.ARRIVE ;  /* 0x00000000000079c5 */ /* 0x000fe40000000000 */
[----:B------:R-:W-:Y:S01]  /*47f0*/  @!P5 FMUL R133, R133, 0.5 ;  /* 0x3f0000008585d820 */ /* 0x000fe20000400000 */
[----:B------:R-:W3:Y:S01]  /*4800*/  MUFU.EX2 R79, R79 ;  /* 0x0000004f004f7308 */ /* 0x000ee20000000800 */
[----:B-1----:R-:W-:Y:S01]  /*4810*/  @!P2 FMUL R67, R67, R67 ;  /* 0x000000434343a220 */ /* 0x002fe20000400000 */
[----:B------:R-:W-:Y:S01]  /*4820*/  FSETP.GEU.AND P2, PT, R78, -126, PT ;  /* 0xc2fc00004e00780b */ /* 0x000fe20003f4e000 */
[----:B------:R-:W-:Y:S01]  /*4830*/  HGMMA.64x16x16.F32.BF16 R160, R24, gdesc[UR4].tnspB, R160, gsb0 ;  /* 0x4020000418a07df0 */ /* 0x000fe200080018a0 */
[----:B------:R-:W-:Y:S01]  /*4840*/  UIADD3 UR6, UR14, 0x640, URZ ;  /* 0x000006400e067890 */ /* 0x000fe2000fffe03f */
[----:B------:R-:W-:-:S02]  /*4850*/  UMOV UR7, 0xc0000010 ;  /* 0xc000001000077882 */ /* 0x000fc40000000000 */
[----:B------:R-:W-:Y:S01]  /*4860*/  @!P1 FMUL R75, R75, 0.5 ;  /* 0x3f0000004b4b9820 */ /* 0x000fe20000400000 */
[----:B--2---:R-:W-:Y:S01]  /*4870*/  @!P4 FMUL R74, R74, R74 ;  /* 0x0000004a4a4ac220 */ /* 0x004fe20000400000 */
[----:B------:R-:W1:Y:S01]  /*4880*/  MUFU.EX2 R133, R133 ;  /* 0x0000008500857308 */ /* 0x000e620000000800 */
[----:B------:R-:W-:-:S05]  /*4890*/  FSETP.GEU.AND P4, PT, R83, -126, PT ;  /* 0xc2fc00005300780b */ /* 0x000fca0003f8e000 */
[----:B------:R-:W-:Y:S01]  /*48a0*/  @!P2 FMUL R78, R78, 0.5 ;  /* 0x3f0000004e4ea820 */ /* 0x000fe20000400000 */
[----:B---3--:R-:W-:Y:S01]  /*48b0*/  @!P6 FMUL R79, R79, R79 ;  /* 0x0000004f4f4fe220 */ /* 0x008fe20000400000 */
[----:B------:R-:W2:Y:S01]  /*48c0*/  MUFU.EX2 R75, R75 ;  /* 0x0000004b004b7308 */ /* 0x000ea20000000800 */
[----:B------:R-:W-:-:S05]  /*48d0*/  FSETP.GEU.AND P6, PT, R87, -126, PT ;  /* 0xc2fc00005700780b */ /* 0x000fca0003fce000 */
[----:B------:R-:W-:Y:S02]  /*48e0*/  @!P4 FMUL R83, R83, 0.5 ;  /* 0x3f0000005353c820 */ /* 0x000fe40000400000 */
        /* <DEDUP_REMOVED lines=22> */
[----:B------:R-:W-:Y:S01]  /*4a50*/  FSETP.GEU.AND P6, PT, R95, -126, PT ;  /* 0xc2fc00005f00780b */ /* 0x000fe20003fce000 */
[----:B------:R-:W1:Y:S05]  /*4a60*/  MUFU.EX2 R71, R136 ;  /* 0x0000008800477308 */ /* 0x000e6a0000000800 */
[----:B------:R-:W-:Y:S01]  /*4a70*/  @!P4 FMUL R91, R91, 0.5 ;  /* 0x3f0000005b5bc820 */ /* 0x000fe20000400000 */
[----:B---3--:R-:W-:Y:S01]  /*4a80*/  @!P5 FMUL R82, R82, R82 ;  /* 0x000000525252d220 */ /* 0x008fe20000400000 */
[----:B------:R-:W-:Y:S01]  /*4a90*/  FSETP.GEU.AND P5, PT, R90, -126, PT ;  /* 0xc2fc00005a00780b */ /* 0x000fe20003fae000 */
[----:B------:R-:W2:Y:S04]  /*4aa0*/  MUFU.EX2 R86, R86 ;  /* 0x0000005600567308 */ /* 0x000ea80000000800 */
[----:B------:R-:W-:-:S04]  /*4ab0*/  @!P6 FMUL R95, R95, 0.5 ;  /* 0x3f0000005f5fe820 */ /* 0x000fc80000400000 */
[----:B------:R-:W3:Y:S01]  /*4ac0*/  MUFU.EX2 R91, R91 ;  /* 0x0000005b005b7308 */ /* 0x000ee20000000800 */
[----:B-1----:R-:W-:Y:S01]  /*4ad0*/  @!P3 FMUL R71, R71, R71 ;  /* 0x000000474747b220 */ /* 0x002fe20000400000 */
[----:B------:R-:W-:Y:S02]  /*4ae0*/  FSETP.GEU.AND P3, PT, R140, -126, PT ;  /* 0xc2fc00008c00780b */ /* 0x000fe40003f6e000 */
[----:B------:R-:W-:-:S04]  /*4af0*/  @!P5 FMUL R90, R90, 0.5 ;  /* 0x3f0000005a5ad820 */ /* 0x000fc80000400000 */
[----:B------:R-:W1:Y:S01]  /*4b00*/  MUFU.EX2 R95, R95 ;  /* 0x0000005f005f7308 */ /* 0x000e620000000800 */
[----:B--2---:R-:W-:Y:S01]  /*4b10*/  @!P2 FMUL R86, R86, R86 ;  /* 0x000000565656a220 */ /* 0x004fe20000400000 */
[----:B------:R-:W-:-:S05]  /*4b20*/  FSETP.GEU.AND P2, PT, R94, -126, PT ;  /* 0xc2fc00005e00780b */ /* 0x000fca0003f4e000 */
[----:B------:R-:W-:Y:S01]  /*4b30*/  @!P3 FMUL R140, R140, 0.5 ;  /* 0x3f0000008c8cb820 */ /* 0x000fe20000400000 */
[----:B------:R-:W2:Y:S01]  /*4b40*/  MUFU.EX2 R90, R90 ;  /* 0x0000005a005a7308 */ /* 0x000ea20000000800 */
[----:B---3--:R-:W-:Y:S01]  /*4b50*/  @!P4 FMUL R91, R91, R91 ;  /* 0x0000005b5b5bc220 */ /* 0x008fe20000400000 */
[----:B------:R-:W-:Y:S01]  /*4b60*/  ISETP.GE.AND P4, PT, R176, 0x101, PT ;  /* 0x00000101b000780c */ /* 0x000fe20003f86270 */
[----:B------:R-:W-:Y:S02]  /*4b70*/  WARPGROUP.DEPBAR.LE gsb0, 0x0 ;  /* 0x00008000000079c5 */ /* 0x000fe40000010000 */
[C---:B------:R-:W-:Y:S01]  /*4b80*/  F2FP.BF16.F32.PACK_AB R24, R21.reuse, R14 ;  /* 0x0000000e1518723e */ /* 0x040fe200000010ff */
[----:B------:R-:W-:Y:S01]  /*4b90*/  FADD R21, R21, R34 ;  /* 0x0000002215157221 */ /* 0x000fe20000000000 */
[----:B------:R-:W-:Y:S01]  /*4ba0*/  F2FP.BF16.F32.PACK_AB R26, R32, R19 ;  /* 0x00000013201a723e */ /* 0x000fe200000010ff */
[----:B------:R-:W-:Y:S01]  /*4bb0*/  @!P2 FMUL R94, R94, 0.5 ;  /* 0x3f0000005e5ea820 */ /* 0x000fe20000400000 */
[----:B------:R-:W-:Y:S01]  /*4bc0*/  F2FP.BF16.F32.PACK_AB R25, R96, R89 ;  /* 0x000000596019723e */ /* 0x000fe200000010ff */
[----:B-1----:R-:W-:Y:S01]  /*4bd0*/  @!P6 FMUL R95, R95, R95 ;  /* 0x0000005f5f5fe220 */ /* 0x002fe20000400000 */
[----:B------:R-:W-:Y:S01]  /*4be0*/  F2FP.BF16.F32.PACK_AB R27, R112, R93 ;  /* 0x0000005d701b723e */ /* 0x000fe200000010ff */
[----:B------:R-:W1:Y:S01]  /*4bf0*/  MUFU.EX2 R70, R137 ;  /* 0x0000008900467308 */ /* 0x000e620000000800 */
[----:B------:R-:W-:Y:S01]  /*4c00*/  FSETP.GEU.AND P6, PT, R106, -126, PT ;  /* 0xc2fc00006a00780b */ /* 0x000fe20003fce000 */
[----:B------:R-:W-:Y:S01]  /*4c10*/  FADD R19, R19, R38 ;  /* 0x0000002613137221 */ /* 0x000fe20000000000 */
[----:B------:R-:W-:Y:S01]  /*4c20*/  WARPGROUP.ARRIVE ;  /* 0x00000000000079c5 */ /* 0x000fe20000000000 */
[----:B------:R-:W-:Y:S01]  /*4c30*/  FADD R32, R32, R43 ;  /* 0x0000002b20207221 */ /* 0x000fe20000000000 */
[----:B--2---:R-:W-:Y:S01]  /*4c40*/  @!P5 FMUL R90, R90, R90 ;  /* 0x0000005a5a5ad220 */ /* 0x004fe20000400000 */
[----:B------:R-:W-:Y:S01]  /*4c50*/  FSETP.GEU.AND P5, PT, R102, -126, PT ;  /* 0xc2fc00006600780b */ /* 0x000fe20003fae000 */
[----:B------:R-:W-:Y:S01]  /*4c60*/  FADD R58, R58, R91 ;  /* 0x0000005b3a3a7221 */ /* 0x000fe20000000000 */
[----:B------:R-:W2:Y:S01]  /*4c70*/  MUFU.EX2 R94, R94 ;  /* 0x0000005e005e7308 */ /* 0x000ea20000000800 */
[----:B------:R-:W-:Y:S01]  /*4c80*/  HGMMA.64x16x16.F32.BF16 R168, R24, gdesc[UR4].tnspB, R168, gsb0 ;  /* 0x4020000418a87df0 */ /* 0x000fe200080018a8 */
[----:B------:R-:W-:Y:S01]  /*4c90*/  UMOV UR6, UR8 ;  /* 0x0000000800067c82 */ /* 0x000fe20008000000 */
[----:B------:R-:W-:Y:S01]  /*4ca0*/  UMOV UR7, 0xc0000010 ;  /* 0xc000001000077882 */ /* 0x000fe20000000000 */
[----:B------:R-:W-:Y:S01]  /*4cb0*/  UIADD3 UR8, UR14, 0x860, URZ ;  /* 0x000008600e087890 */ /* 0x000fe2000fffe03f */
[----:B------:R-:W-:Y:S01]  /*4cc0*/  FADD R55, R55, R90 ;  /* 0x0000005a37377221 */ /* 0x000fe20000000000 */
[----:B------:R-:W-:Y:S01]  /*4cd0*/  @!P6 FMUL R106, R106, 0.5 ;  /* 0x3f0000006a6ae820 */ /* 0x000fe20000400000 */
[----:B------:R-:W-:Y:S01]  /*4ce0*/  FADD R84, R84, R95 ;  /* 0x0000005f54547221 */ /* 0x000fe20000000000 */
[----:B------:R-:W3:Y:S01]  /*4cf0*/  MUFU.EX2 R113, R140 ;  /* 0x0000008c00717308 */ /* 0x000ee20000000800 */
[----:B-1----:R-:W-:Y:S01]  /*4d00*/  @!P1 FMUL R70, R70, R70 ;  /* 0x0000004646469220 */ /* 0x002fe20000400000 */
[----:B------:R-:W-:Y:S01]  /*4d10*/  FSETP.GEU.AND P1, PT, R98, -126, PT ;  /* 0xc2fc00006200780b */ /* 0x000fe20003f2e000 */
[----:B------:R-:W-:-:S05]  /*4d20*/  @!P5 FMUL R102, R102, 0.5 ;  /* 0x3f0000006666d820 */ /* 0x000fca0000400000 */
[----:B------:R-:W1:Y:S01]  /*4d30*/  MUFU.EX2 R106, R106 ;  /* 0x0000006a006a7308 */ /* 0x000e620000000800 */
[----:B--2---:R-:W-:Y:S01]  /*4d40*/  @!P2 FMUL R94, R94, R94 ;  /* 0x0000005e5e5ea220 */ /* 0x004fe20000400000 */
[----:B------:R-:W-:-:S03]  /*4d50*/  FSETP.GEU.AND P2, PT, R103, -126, PT ;  /* 0xc2fc00006700780b */ /* 0x000fc60003f4e000 */
[----:B------:R-:W-:Y:S02]  /*4d60*/  FADD R59, R59, R94 ;  /* 0x0000005e3b3b7221 */ /* 0x000fe40000000000 */
[----:B------:R-:W-:Y:S01]  /*4d70*/  @!P1 FMUL R98, R98, 0.5 ;  /* 0x3f00000062629820 */ /* 0x000fe20000400000 */
[----:B---3--:R-:W-:Y:S01]  /*4d80*/  @!P3 FMUL R113, R113, R113 ;  /* 0x000000717171b220 */ /* 0x008fe20000400000 */
[----:B------:R-:W-:-:S04]  /*4d90*/  FSETP.GEU.AND P3, PT, R99, -126, PT ;  /* 0xc2fc00006300780b */ /* 0x000fc80003f6e000 */
[----:B------:R-:W2:Y:S02]  /*4da0*/  MUFU.EX2 R98, R98 ;  /* 0x0000006200627308 */ /* 0x000ea40000000800 */
[----:B------:R-:W-:Y:S01]  /*4db0*/  @!P2 FMUL R103, R103, 0.5 ;  /* 0x3f0000006767a820 */ /* 0x000fe20000400000 */
[----:B-1----:R-:W-:Y:S01]  /*4dc0*/  @!P6 FMUL R106, R106, R106 ;  /* 0x0000006a6a6ae220 */ /* 0x002fe20000400000 */
[----:B------:R-:W-:-:S03]  /*4dd0*/  FSETP.GEU.AND P6, PT, R115, -126, PT ;  /* 0xc2fc00007300780b */ /* 0x000fc60003fce000 */
[----:B------:R-:W-:Y:S02]  /*4de0*/  FADD R89, R89, R106 ;  /* 0x0000006a59597221 */ /* 0x000fe40000000000 */
[----:B------:R-:W-:Y:S01]  /*4df0*/  @!P3 FMUL R99, R99, 0.5 ;  /* 0x3f0000006363b820 */ /* 0x000fe20000400000 */
[----:B------:R-:W-:Y:S02]  /*4e00*/  WARPGROUP.DEPBAR.LE gsb0, 0x0 ;  /* 0x00008000000079c5 */ /* 0x000fe40000010000 */
[----:B------:R-:W-:-:S03]  /*4e10*/  WARPGROUP.ARRIVE ;  /* 0x00000000000079c5 */ /* 0x000fc60000000000 */
[----:B------:R-:W1:Y:S01]  /*4e20*/  MUFU.EX2 R99, R99 ;  /* 0x0000006300637308 */ /* 0x000e620000000800 */
[----:B--2---:R-:W-:Y:S01]  /*4e30*/  @!P1 FMUL R98, R98, R98 ;  /* 0x0000006262629220 */ /* 0x004fe20000400000 */
[----:B------:R-:W-:Y:S01]  /*4e40*/  FSETP.GEU.AND P1, PT, R107, -126, PT ;  /* 0xc2fc00006b00780b */ /* 0x000fe20003f2e000 */
[----:B------:R-:W-:Y:S01]  /*4e50*/  @!P6 FMUL R115, R115, 0.5 ;  /* 0x3f0000007373e820 */ /* 0x000fe20000400000 */
[----:B------:R-:W-:Y:S01]  /*4e60*/  HGMMA.64x16x16.F32.BF16 R160, R24, gdesc[UR4].tnspB, R160, gsb0 ;  /* 0x4020000418a07df0 */ /* 0x000fe200080018a0 */
[----:B------:R-:W-:Y:S01]  /*4e70*/  UIADD3 UR6, UR14, 0x660, URZ ;  /* 0x000006600e067890 */ /* 0x000fe2000fffe03f */
[----:B------:R-:W-:Y:S01]  /*4e80*/  FADD R81, R81, R98 ;  /* 0x0000006251517221 */ /* 0x000fe20000000000 */
[----:B------:R-:W-:Y:S02]  /*4e90*/  UMOV UR7, 0xc0000010 ;  /* 0xc000001000077882 */ /* 0x000fe40000000000 */
[----:B------:R-:W2:Y:S06]  /*4ea0*/  MUFU.EX2 R115, R115 ;  /* 0x0000007300737308 */ /* 0x000eac0000000800 */
[----:B------:R-:W-:Y:S01]  /*4eb0*/  @!P1 FMUL R107, R107, 0.5 ;  /* 0x3f0000006b6b9820 */ /* 0x000fe20000400000 */
[----:B-1----:R-:W-:Y:S01]  /*4ec0*/  @!P3 FMUL R99, R99, R99 ;  /* 0x000000636363b220 */ /* 0x002fe20000400000 */
[----:B------:R-:W-:-:S04]  /*4ed0*/  FSETP.GEU.AND P3, PT, R110, -126, PT ;  /* 0xc2fc00006e00780b */ /* 0x000fc80003f6e000 */
[----:B------:R-:W1:Y:S01]  /*4ee0*/  MUFU.EX2 R107, R107 ;  /* 0x0000006b006b7308 */ /* 0x000e620000000800 */
[----:B------:R-:W-:Y:S01]  /*4ef0*/  FADD R88, R88, R99 ;  /* 0x0000006358587221 */ /* 0x000fe20000000000 */
[----:B--2---:R-:W-:Y:S01]  /*4f00*/  @!P6 FMUL R115, R115, R115 ;  /* 0x000000737373e220 */ /* 0x004fe20000400000 */
[----:B------:R-:W-:-:S06]  /*4f10*/  FSETP.GEU.AND P6, PT, R123, -126, PT ;  /* 0xc2fc00007b00780b */ /* 0x000fcc0003fce000 */
[----:B------:R-:W-:-:S06]  /*4f20*/  @!P3 FMUL R110, R110, 0.5 ;  /* 0x3f0000006e6eb820 */ /* 0x000fcc0000400000 */
[----:B------:R-:W2:Y:S01]  /*4f30*/  MUFU.EX2 R110, R110 ;  /* 0x0000006e006e7308 */ /* 0x000ea20000000800 */
[----:B-1----:R-:W-:Y:S01]  /*4f40*/  @!P1 FMUL R107, R107, R107 ;  /* 0x0000006b6b6b9220 */ /* 0x002fe20000400000 */
[----:B------:R-:W-:Y:S01]  /*4f50*/  FSETP.GEU.AND P1, PT, R118, -126, PT ;  /* 0xc2fc00007600780b */ /* 0x000fe20003f2e000 */
[----:B------:R-:W-:Y:S02]  /*4f60*/  @!P6 FMUL R123, R123, 0.5 ;  /* 0x3f0000007b7be820 */ /* 0x000fe40000400000 */
[----:B------:R-:W-:-:S04]  /*4f70*/  FADD R96, R96, R107 ;  /* 0x0000006b60607221 */ /* 0x000fc80000000000 */
[----:B------:R-:W1:Y:S01]  /*4f80*/  MUFU.EX2 R123, R123 ;  /* 0x0000007b007b7308 */ /* 0x000e620000000800 */
[----:B------:R-:W-:Y:S02]  /*4f90*/  WARPGROUP.DEPBAR.LE gsb0, 0x0 ;  /* 0x00008000000079c5 */ /* 0x000fe40000010000 */
[----:B------:R-:W-:-:S03]  /*4fa0*/  WARPGROUP.ARRIVE ;  /* 0x00000000000079c5 */ /* 0x000fc60000000000 */
[----:B------:R-:W-:Y:S01]  /*4fb0*/  @!P1 FMUL R118, R118, 0.5 ;  /* 0x3f00000076769820 */ /* 0x000fe20000400000 */
[----:B--2---:R-:W-:Y:S02]  /*4fc0*/  @!P3 FMUL R110, R110, R110 ;  /* 0x0000006e6e6eb220 */ /* 0x004fe40000400000 */
[----:B------:R-:W-:Y:S01]  /*4fd0*/  HGMMA.64x16x16.F32.BF16 R152, R24, gdesc[UR8].tnspB, R152, gsb0 ;  /* 0x4020000818987df0 */ /* 0x000fe20008001898 */
[----:B------:R-:W-:Y:S01]  /*4fe0*/  UIADD3 UR10, UR14, 0xa60, URZ ;  /* 0x00000a600e0a7890 */ /* 0x000fe2000fffe03f */
[----:B------:R-:W-:Y:S01]  /*4ff0*/  FSETP.GEU.AND P3, PT, R141, -126, PT ;  /* 0xc2fc00008d00780b */ /* 0x000fe20003f6e000 */
[----:B------:R-:W-:Y:S01]  /*5000*/  UMOV UR11, 0xc0000010 ;  /* 0xc0000010000b7882 */ /* 0x000fe20000000000 */
[----:B------:R-:W-:Y:S01]  /*5010*/  FADD R93, R93, R110 ;  /* 0x0000006e5d5d7221 */ /* 0x000fe20000000000 */
[----:B-1----:R-:W-:Y:S01]  /*5020*/  @!P6 FMUL R123, R123, R123 ;  /* 0x0000007b7b7be220 */ /* 0x002fe20000400000 */
[----:B------:R-:W-:-:S09]  /*5030*/  FSETP.GEU.AND P6, PT, R131, -126, PT ;  /* 0xc2fc00008300780b */ /* 0x000fd20003fce000 */
[----:B------:R-:W-:-:S04]  /*5040*/  @!P3 FMUL R141, R141, 0.5 ;  /* 0x3f0000008d8db820 */ /* 0x000fc80000400000 */
[----:B------:R-:W-:Y:S01]  /*5050*/  @!P6 FMUL R131, R131, 0.5 ;  /* 0x3f0000008383e820 */ /* 0x000fe20000400000 */
[----:B------:R-:W-:Y:S02]  /*5060*/  WARPGROUP.DEPBAR.LE gsb0, 0x0 ;  /* 0x00008000000079c5 */ /* 0x000fe40000010000 */
[----:B------:R-:W-:Y:S01]  /*5070*/  F2FP.BF16.F32.PACK_AB R24, R29, R28 ;  /* 0x0000001c1d18723e */ /* 0x000fe200000010ff */
[----:B------:R-:W-:Y:S01]  /*5080*/  FADD R28, R28, R39 ;  /* 0x000000271c1c7221 */ /* 0x000fe20000000000 */
[----:B------:R-:W-:Y:S01]  /*5090*/  F2FP.BF16.F32.PACK_AB R26, R36, R33 ;  /* 0x00000021241a723e */ /* 0x000fe200000010ff */
[----:B------:R-:W-:Y:S01]  /*50a0*/  FADD R33, R33, R46 ;  /* 0x0000002e21217221 */ /* 0x000fe20000000000 */
[----:B------:R-:W-:Y:S01]  /*50b0*/  F2FP.BF16.F32.PACK_AB R25, R104, R97 ;  /* 0x000000616819723e */ /* 0x000fe200000010ff */
[----:B------:R-:W-:Y:S01]  /*50c0*/  FADD R36, R36, R47 ;  /* 0x0000002f24247221 */ /* 0x000fe20000000000 */
[----:B------:R-:W-:Y:S01]  /*50d0*/  F2FP.BF16.F32.PACK_AB R27, R105, R100 ;  /* 0x00000064691b723e */ /* 0x000fe200000010ff */
[----:B------:R-:W-:Y:S01]  /*50e0*/  FADD R29, R29, R42 ;  /* 0x0000002a1d1d7221 */ /* 0x000fe20000000000 */
[----:B------:R-:W-:-:S02]  /*50f0*/  FADD R104, R104, R115 ;  /* 0x0000007368687221 */ /* 0x000fc40000000000 */
[----:B------:R-:W-:-:S06]  /*5100*/  WARPGROUP.ARRIVE ;  /* 0x00000000000079c5 */ /* 0x000fcc0000000000 */
[----:B------:R-:W-:Y:S01]  /*5110*/  HGMMA.64x16x16.F32.BF16 R168, R24, gdesc[UR4].tnspB, R168, gsb0 ;  /* 0x4020000418a87df0 */ /* 0x000fe200080018a8 */
[----:B------:R-:W-:Y:S01]  /*5120*/  UMOV UR6, UR8 ;  /* 0x0000000800067c82 */ /* 0x000fe20008000000 */
[----:B------:R-:W-:Y:S01]  /*5130*/  UMOV UR7, 0xc0000010 ;  /* 0xc000001000077882 */ /* 0x000fe20000000000 */
[----:B------:R-:W-:Y:S01]  /*5140*/  UIADD3 UR8, UR14, 0x880, URZ ;  /* 0x000008800e087890 */ /* 0x000fe2000fffe03f */
[----:B------:R-:W-:Y:S02]  /*5150*/  WARPGROUP.DEPBAR.LE gsb0, 0x0 ;  /* 0x00008000000079c5 */ /* 0x000fe40000010000 */
[----:B------:R-:W-:-:S06]  /*5160*/  WARPGROUP.ARRIVE ;  /* 0x00000000000079c5 */ /* 0x000fcc0000000000 */
[----:B------:R-:W-:Y:S01]  /*5170*/  HGMMA.64x16x16.F32.BF16 R160, R24, gdesc[UR4].tnspB, R160, gsb0 ;  /* 0x4020000418a07df0 */ /* 0x000fe200080018a0 */
[----:B------:R-:W-:Y:S01]  /*5180*/  UIADD3 UR6, UR14, 0x680, URZ ;  /* 0x000006800e067890 */ /* 0x000fe2000fffe03f */
[----:B------:R-:W-:Y:S01]  /*5190*/  UMOV UR7, 0xc0000010 ;  /* 0xc000001000077882 */ /* 0x000fe20000000000 */
[----:B------:R-:W-:Y:S02]  /*51a0*/  WARPGROUP.DEPBAR.LE gsb0, 0x0 ;  /* 0x00008000000079c5 */ /* 0x000fe40000010000 */
[----:B------:R-:W-:-:S06]  /*51b0*/  WARPGROUP.ARRIVE ;  /* 0x00000000000079c5 */ /* 0x000fcc0000000000 */
[----:B------:R-:W-:Y:S01]  /*51c0*/  HGMMA.64x16x16.F32.BF16 R152, R24, gdesc[UR8].tnspB, R152, gsb0 ;  /* 0x4020000818987df0 */ /* 0x000fe20008001898 */
[----:B------:R-:W-:Y:S01]  /*51d0*/  UIADD3 UR10, UR14, 0xa80, URZ ;  /* 0x00000a800e0a7890 */ /* 0x000fe2000fffe03f */
[----:B------:R-:W-:Y:S01]  /*51e0*/  UMOV UR11, 0xc0000010 ;  /* 0xc0000010000b7882 */ /* 0x000fe20000000000 */
[----:B------:R-:W-:Y:S02]  /*51f0*/  WARPGROUP.DEPBAR.LE gsb0, 0x0 ;  /* 0x00008000000079c5 */ /* 0x000fe40000010000 */
[C---:B------:R-:W-:Y:S01]  /*5200*/  F2FP.BF16.F32.PACK_AB R24, R37.reuse, R40 ;  /* 0x000000282518723e */ /* 0x040fe200000010ff */
[----:B------:R-:W-:Y:S01]  /*5210*/  FADD R37, R37, R50 ;  /* 0x0000003225257221 */ /* 0x000fe20000000000 */
[----:B------:R-:W-:Y:S02]  /*5220*/  F2FP.BF16.F32.PACK_AB R26, R44, R41 ;  /* 0x000000292c1a723e */ /* 0x000fe400000010ff */
[----:B------:R-:W-:Y:S02]  /*5230*/  F2FP.BF16.F32.PACK_AB R25, R108, R101 ;  /* 0x000000656c19723e */ /* 0x000fe400000010ff */
[----:B------:R-:W-:-:S04]  /*5240*/  F2FP.BF16.F32.PACK_AB R27, R63, R62 ;  /* 0x0000003e3f1b723e */ /* 0x000fc800000010ff */
        /* <DEDUP_REMOVED lines=16> */
[----:B------:R-:W-:Y:S02]  /*5350*/  F2FP.BF16.F32.PACK_AB R24, R48, R45 ;  /* 0x0000002d3018723e */ /* 0x000fe400000010ff */
[C---:B------:R-:W-:Y:S01]  /*5360*/  F2FP.BF16.F32.PACK_AB R26, R60.reuse, R49 ;  /* 0x000000313c1a723e */ /* 0x040fe200000010ff */
[----:B------:R-:W-:Y:S01]  /*5370*/  FADD R49, R49, R132 ;  /* 0x0000008431317221 */ /* 0x000fe20000000000 */
[----:B------:R-:W-:Y:S01]  /*5380*/  F2FP.BF16.F32.PACK_AB R25, R67, R66 ;  /* 0x000000424319723e */ /* 0x000fe200000010ff */
[----:B------:R-:W-:Y:S01]  /*5390*/  FADD R60, R60, R133 ;  /* 0x000000853c3c7221 */ /* 0x000fe20000000000 */
[----:B------:R-:W-:Y:S01]  /*53a0*/  F2FP.BF16.F32.PACK_AB R27, R116, R109 ;  /* 0x0000006d741b723e */ /* 0x000fe200000010ff */
[----:B------:R-:W-:-:S02]  /*53b0*/  FADD R20, R20, R49 ;  /* 0x0000003114147221 */ /* 0x000fc40000000000 */
[----:B------:R-:W-:Y:S01]  /*53c0*/  FADD R23, R23, R60 ;  /* 0x0000003c17177221 */ /* 0x000fe20000000000 */
        /* <DEDUP_REMOVED lines=16> */
[----:B------:R-:W-:Y:S01]  /*54d0*/  F2FP.BF16.F32.PACK_AB R24, R65, R68 ;  /* 0x000000444118723e */ /* 0x000fe200000010ff */
[----:B------:R-:W-:Y:S01]  /*54e0*/  FADD R68, R68, R71 ;  /* 0x0000004744447221 */ /* 0x000fe20000000000 */
[----:B------:R-:W-:Y:S01]  /*54f0*/  F2FP.BF16.F32.PACK_AB R26, R61, R64 ;  /* 0x000000403d1a723e */ /* 0x000fe200000010ff */
[----:B------:R-:W-:Y:S01]  /*5500*/  FADD R64, R64, R113 ;  /* 0x0000007140407221 */ /* 0x000fe20000000000 */
[----:B------:R-:W-:Y:S02]  /*5510*/  F2FP.BF16.F32.PACK_AB R25, R75, R74 ;  /* 0x0000004a4b19723e */ /* 0x000fe400000010ff */
[----:B------:R-:W-:Y:S01]  /*5520*/  F2FP.BF16.F32.PACK_AB R27, R79, R78 ;  /* 0x0000004e4f1b723e */ /* 0x000fe200000010ff */
[----:B------:R-:W-:Y:S01]  /*5530*/  FADD R64, R19, R64 ;  /* 0x0000004013407221 */ /* 0x000fe20000000000 */
[----:B------:R-:W-:-:S02]  /*5540*/  FADD R19, R48, R129 ;  /* 0x0000008130137221 */ /* 0x000fc40000000000 */
[----:B------:R-:W-:Y:S02]  /*5550*/  WARPGROUP.ARRIVE ;  /* 0x00000000000079c5 */ /* 0x000fe40000000000 */
[----:B------:R-:W-:-:S04]  /*5560*/  FADD R19, R22, R19 ;  /* 0x0000001316137221 */ /* 0x000fc80000000000 */
        /* <DEDUP_REMOVED lines=39> */
[----:B------:R-:W-:Y:S01]  /*57e0*/  F2FP.BF16.F32.PACK_AB R25, R91, R90 ;  /* 0x0000005a5b19723e */ /* 0x000fe200000010ff */
[----:B------:R-:W1:Y:S01]  /*57f0*/  MUFU.EX2 R77, R102 ;  /* 0x00000066004d7308 */ /* 0x000e620000000800 */
[----:B------:R-:W-:Y:S01]  /*5800*/  F2FP.BF16.F32.PACK_AB R27, R95, R94 ;  /* 0x0000005e5f1b723e */ /* 0x000fe200000010ff */
[----:B------:R-:W-:Y:S01]  /*5810*/  FADD R76, R13, R76 ;  /* 0x0000004c0d4c7221 */ /* 0x000fe20000000000 */
[----:B------:R-:W-:Y:S01]  /*5820*/  FADD R13, R14, R35 ;  /* 0x000000230e0d7221 */ /* 0x000fe20000000000 */
[----:B------:R-:W-:Y:S01]  /*5830*/  FADD R37, R80, R37 ;  /* 0x0000002550257221 */ /* 0x000fe20000000000 */
[----:B------:R-:W-:-:S02]  /*5840*/  WARPGROUP.ARRIVE ;  /* 0x00000000000079c5 */ /* 0x000fc40000000000 */
[----:B------:R-:W-:Y:S01]  /*5850*/  FADD R68, R13, R68 ;  /* 0x000000440d447221 */ /* 0x000fe20000000000 */
[----:B------:R-:W2:Y:S03]  /*5860*/  MUFU.EX2 R12, R103 ;  /* 0x00000067000c7308 */ /* 0x000ea60000000800 */
[----:B------:R-:W-:Y:S01]  /*5870*/  HGMMA.64x16x16.F32.BF16 R168, R24, gdesc[UR4].tnspB, R168, gsb0 ;  /* 0x4020000418a87df0 */ /* 0x000fe200080018a8 */
[----:B------:R-:W-:Y:S01]  /*5880*/  UMOV UR6, UR8 ;  /* 0x0000000800067c82 */ /* 0x000fe20008000000 */
[----:B------:R-:W-:Y:S01]  /*5890*/  UMOV UR7, 0xc0000010 ;  /* 0xc000001000077882 */ /* 0x000fe20000000000 */
[----:B------:R-:W-:Y:S02]  /*58a0*/  UIADD3 UR8, UR14, 0x920, URZ ;  /* 0x000009200e087890 */ /* 0x000fe4000fffe03f */
[----:B------:R-:W3:Y:S01]  /*58b0*/  MUFU.EX2 R11, R118 ;  /* 0x00000076000b7308 */ /* 0x000ee20000000800 */
[----:B-1----:R-:W-:Y:S01]  /*58c0*/  @!P5 FMUL R77, R77, R77 ;  /* 0x0000004d4d4dd220 */ /* 0x002fe20000400000 */
[----:B------:R-:W-:-:S03]  /*58d0*/  FSETP.GEU.AND P5, PT, R111, -126, PT ;  /* 0xc2fc00006f00780b */ /* 0x000fc60003fae000 */
[----:B------:R-:W-:Y:S01]  /*58e0*/  FADD R92, R92, R77 ;  /* 0x0000004d5c5c7221 */ /* 0x000fe20000000000 */
[----:B--2---:R-:W-:Y:S01]  /*58f0*/  @!P2 FMUL R12, R12, R12 ;  /* 0x0000000c0c0ca220 */ /* 0x004fe20000400000 */
[----:B------:R-:W-:-:S03]  /*5900*/  FSETP.GEU.AND P2, PT, R114, -126, PT ;  /* 0xc2fc00007200780b */ /* 0x000fc60003f4e000 */
[----:B------:R-:W-:-:S05]  /*5910*/  FADD R85, R85, R12 ;  /* 0x0000000c55557221 */ /* 0x000fca0000000000 */
[----:B------:R-:W-:Y:S01]  /*5920*/  @!P5 FMUL R111, R111, 0.5 ;  /* 0x3f0000006f6fd820 */ /* 0x000fe20000400000 */
[----:B---3--:R-:W-:Y:S01]  /*5930*/  @!P1 FMUL R11, R11, R11 ;  /* 0x0000000b0b0b9220 */ /* 0x008fe20000400000 */
[----:B------:R-:W-:-:S03]  /*5940*/  FSETP.GEU.AND P1, PT, R126, -126, PT ;  /* 0xc2fc00007e00780b */ /* 0x000fc60003f2e000 */
[----:B------:R-:W-:Y:S01]  /*5950*/  FADD R100, R100, R11 ;  /* 0x0000000b64647221 */ /* 0x000fe20000000000 */
[----:B------:R-:W-:-:S06]  /*5960*/  @!P2 FMUL R114, R114, 0.5 ;  /* 0x3f0000007272a820 */ /* 0x000fcc0000400000 */
[----:B------:R-:W1:Y:S03]  /*5970*/  MUFU.EX2 R114, R114 ;  /* 0x0000007200727308 */ /* 0x000e660000000800 */
[----:B------:R-:W-:Y:S01]  /*5980*/  @!P1 FMUL R126, R126, 0.5 ;  /* 0x3f0000007e7e9820 */ /* 0x000fe20000400000 */
[----:B------:R-:W-:Y:S02]  /*5990*/  WARPGROUP.DEPBAR.LE gsb0, 0x0 ;  /* 0x00008000000079c5 */ /* 0x000fe40000010000 */
[----:B------:R-:W-:-:S06]  /*59a0*/  WARPGROUP.ARRIVE ;  /* 0x00000000000079c5 */ /* 0x000fcc0000000000 */
[----:B------:R-:W-:Y:S01]  /*59b0*/  HGMMA.64x16x16.F32.BF16 R160, R24, gdesc[UR4].tnspB, R160, gsb0 ;  /* 0x4020000418a07df0 */ /* 0x000fe200080018a0 */
[----:B------:R-:W-:Y:S01]  /*59c0*/  UIADD3 UR6, UR14, 0x720, URZ ;  /* 0x000007200e067890 */ /* 0x000fe2000fffe03f */
[----:B-1----:R-:W-:Y:S01]  /*59d0*/  @!P2 FMUL R114, R114, R114 ;  /* 0x000000727272a220 */ /* 0x002fe20000400000 */
[----:B------:R-:W-:Y:S01]  /*59e0*/  UMOV UR7, 0xc0000010 ;  /* 0xc000001000077882 */ /* 0x000fe20000000000 */
[----:B------:R-:W-:Y:S02]  /*59f0*/  FSETP.GEU.AND P2, PT, R122, -126, PT ;  /* 0xc2fc00007a00780b */ /* 0x000fe40003f4e000 */
[----:B------:R-:W-:-:S11]  /*5a00*/  FADD R97, R97, R114 ;  /* 0x0000007261617221 */ /* 0x000fd60000000000 */
[----:B------:R-:W-:-:S06]  /*5a10*/  @!P2 FMUL R122, R122, 0.5 ;  /* 0x3f0000007a7aa820 */ /* 0x000fcc0000400000 */
[----:B------:R-:W1:Y:S02]  /*5a20*/  MUFU.EX2 R122, R122 ;  /* 0x0000007a007a7308 */ /* 0x000e640000000800 */
[----:B-1----:R-:W-:Y:S01]  /*5a30*/  @!P2 FMUL R122, R122, R122 ;  /* 0x0000007a7a7aa220 */ /* 0x002fe20000400000 */
[----:B------:R-:W-:Y:S01]  /*5a40*/  FSETP.GEU.AND P2, PT, R130, -126, PT ;  /* 0xc2fc00008200780b */ /* 0x000fe20003f4e000 */
[----:B------:R-:W-:Y:S02]  /*5a50*/  WARPGROUP.DEPBAR.LE gsb0, 0x0 ;  /* 0x00008000000079c5 */ /* 0x000fe40000010000 */
[----:B------:R-:W-:-:S06]  /*5a60*/  WARPGROUP.ARRIVE ;  /* 0x00000000000079c5 */ /* 0x000fcc0000000000 */
[----:B------:R-:W-:Y:S01]  /*5a70*/  HGMMA.64x16x16.F32.BF16 R152, R24, gdesc[UR8].tnspB, R152, gsb0 ;  /* 0x4020000818987df0 */ /* 0x000fe20008001898 */
[----:B------:R-:W-:Y:S01]  /*5a80*/  UIADD3 UR10, UR14, 0xb20, URZ ;  /* 0x00000b200e0a7890 */ /* 0x000fe2000fffe03f */
[----:B------:R-:W-:Y:S02]  /*5a90*/  UMOV UR11, 0xc0000010 ;  /* 0xc0000010000b7882 */ /* 0x000fe40000000000 */
[----:B------:R-:W-:-:S04]  /*5aa0*/  @!P2 FMUL R130, R130, 0.5 ;  /* 0x3f0000008282a820 */ /* 0x000fc80000400000 */
[----:B------:R-:W1:Y:S02]  /*5ab0*/  MUFU.EX2 R13, R130 ;  /* 0x00000082000d7308 */ /* 0x000e640000000800 */
[----:B-1----:R-:W-:Y:S01]  /*5ac0*/  @!P2 FMUL R13, R13, R13 ;  /* 0x0000000d0d0da220 */ /* 0x002fe20000400000 */
[----:B------:R-:W-:-:S03]  /*5ad0*/  FSETP.GEU.AND P2, PT, R138, -126, PT ;  /* 0xc2fc00008a00780b */ /* 0x000fc60003f4e000 */
[----:B------:R-:W-:-:S04]  /*5ae0*/  FADD R66, R66, R13 ;  /* 0x0000000d42427221 */ /* 0x000fc80000000000 */
[----:B------:R-:W-:-:S06]  /*5af0*/  FADD R66, R81, R66 ;  /* 0x0000004251427221 */ /* 0x000fcc0000000000 */
[----:B------:R-:W-:Y:S01]  /*5b00*/  @!P2 FMUL R138, R138, 0.5 ;  /* 0x3f0000008a8aa820 */ /* 0x000fe20000400000 */
[----:B------:R-:W-:Y:S02]  /*5b10*/  WARPGROUP.DEPBAR.LE gsb0, 0x0 ;  /* 0x00008000000079c5 */ /* 0x000fe40000010000 */
[----:B------:R-:W-:Y:S02]  /*5b20*/  F2FP.BF16.F32.PACK_AB R24, R73, R72 ;  /* 0x000000484918723e */ /* 0x000fe400000010ff */
[----:B------:R-:W-:Y:S01]  /*5b30*/  F2FP.BF16.F32.PACK_AB R26, R30, R31 ;  /* 0x0000001f1e1a723e */ /* 0x000fe200000010ff */
[----:B------:R-:W-:Y:S01]  /*5b40*/  FADD R31, R40, R51 ;  /* 0x00000033281f7221 */ /* 0x000fe20000000000 */
[----:B------:R-:W-:Y:S01]  /*5b50*/  F2FP.BF16.F32.PACK_AB R25, R99, R98 ;  /* 0x000000626319723e */ /* 0x000fe200000010ff */
[----:B------:R-:W-:Y:S01]  /*5b60*/  FADD R30, R41, R54 ;  /* 0x00000036291e7221 */ /* 0x000fe20000000000 */
[----:B------:R-:W-:Y:S01]  /*5b70*/  F2FP.BF16.F32.PACK_AB R27, R12, R77 ;  /* 0x0000004d0c1b723e */ /* 0x000fe200000010ff */
[----:B------:R-:W-:Y:S01]  /*5b80*/  FADD R31, R18, R31 ;  /* 0x0000001f121f7221 */ /* 0x000fe20000000000 */
[----:B------:R-:W-:Y:S01]  /*5b90*/  FADD R18, R65, R70 ;  /* 0x0000004641127221 */ /* 0x000fe20000000000 */
[----:B------:R-:W1:Y:S01]  /*5ba0*/  MUFU.EX2 R12, R141 ;  /* 0x0000008d000c7308 */ /* 0x000e620000000800 */
[----:B------:R-:W-:Y:S01]  /*5bb0*/  WARPGROUP.ARRIVE ;  /* 0x00000000000079c5 */ /* 0x000fe20000000000 */
[----:B------:R-:W-:Y:S01]  /*5bc0*/  FADD R69, R69, R30 ;  /* 0x0000001e45457221 */ /* 0x000fe20000000000 */
[----:B------:R-:W-:Y:S01]  /*5bd0*/  FADD R30, R45, R128 ;  /* 0x000000802d1e7221 */ /* 0x000fe20000000000 */
[----:B------:R-:W-:-:S02]  /*5be0*/  FADD R31, R31, R68 ;  /* 0x000000441f1f7221 */ /* 0x000fc40000000000 */
[----:B------:R-:W-:Y:S01]  /*5bf0*/  FADD R64, R69, R64 ;  /* 0x0000004045407221 */ /* 0x000fe20000000000 */
[----:B------:R-:W-:Y:S01]  /*5c00*/  HGMMA.64x16x16.F32.BF16 R168, R24, gdesc[UR4].tnspB, R168, gsb0 ;  /* 0x4020000418a87df0 */ /* 0x000fe200080018a8 */
[----:B------:R-:W-:Y:S01]  /*5c10*/  UMOV UR6, UR8 ;  /* 0x0000000800067c82 */ /* 0x000fe20008000000 */
[----:B------:R-:W-:Y:S01]  /*5c20*/  UMOV UR7, 0xc0000010 ;  /* 0xc000001000077882 */ /* 0x000fe20000000000 */
[----:B------:R-:W-:Y:S01]  /*5c30*/  UIADD3 UR8, UR14, 0x940, URZ ;  /* 0x000009400e087890 */ /* 0x000fe2000fffe03f */
[----:B------:R-:W-:Y:S01]  /*5c40*/  FADD R15, R15, R30 ;  /* 0x0000001e0f0f7221 */ /* 0x000fe20000000000 */
[----:B-1----:R-:W-:Y:S01]  /*5c50*/  @!P3 FMUL R12, R12, R12 ;  /* 0x0000000c0c0cb220 */ /* 0x002fe20000400000 */
[----:B------:R-:W-:-:S03]  /*5c60*/  FSETP.GEU.AND P3, PT, R144, -126, PT ;  /* 0xc2fc00009000780b */ /* 0x000fc60003f6e000 */
[----:B------:R-:W-:-:S04]  /*5c70*/  FADD R61, R61, R12 ;  /* 0x0000000c3d3d7221 */ /* 0x000fc80000000000 */
[----:B------:R-:W-:-:S06]  /*5c80*/  FADD R32, R32, R61 ;  /* 0x0000003d20207221 */ /* 0x000fcc0000000000 */
[----:B------:R-:W-:-:S06]  /*5c90*/  @!P3 FMUL R144, R144, 0.5 ;  /* 0x3f0000009090b820 */ /* 0x000fcc0000400000 */
[----:B------:R-:W1:Y:S01]  /*5ca0*/  MUFU.EX2 R144, R144 ;  /* 0x0000009000907308 */ /* 0x000e620000000800 */
[----:B------:R-:W-:Y:S02]  /*5cb0*/  WARPGROUP.DEPBAR.LE gsb0, 0x0 ;  /* 0x00008000000079c5 */ /* 0x000fe40000010000 */
[----:B------:R-:W-:Y:S01]  /*5cc0*/  WARPGROUP.ARRIVE ;  /* 0x00000000000079c5 */ /* 0x000fe20000000000 */
[----:B-1----:R-:W-:Y:S01]  /*5cd0*/  @!P3 FMUL R144, R144, R144 ;  /* 0x000000909090b220 */ /* 0x002fe20000400000 */
[----:B------:R-:W-:-:S04]  /*5ce0*/  FSETP.GEU.AND P3, PT, R145, -126, PT ;  /* 0xc2fc00009100780b */ /* 0x000fc80003f6e000 */
[----:B------:R-:W-:Y:S01]  /*5cf0*/  HGMMA.64x16x16.F32.BF16 R160, R24, gdesc[UR4].tnspB, R160, gsb0 ;  /* 0x4020000418a07df0 */ /* 0x000fe200080018a0 */
[----:B------:R-:W-:Y:S01]  /*5d00*/  UIADD3 UR6, UR14, 0x740, URZ ;  /* 0x000007400e067890 */ /* 0x000fe2000fffe03f */
[----:B------:R-:W-:Y:S01]  /*5d10*/  FADD R57, R57, R144 ;  /* 0x0000009039397221 */ /* 0x000fe20000000000 */
[----:B------:R-:W-:-:S03]  /*5d20*/  UMOV UR7, 0xc0000010 ;  /* 0xc000001000077882 */ /* 0x000fc60000000000 */
[----:B------:R-:W-:-:S04]  /*5d30*/  FADD R28, R28, R57 ;  /* 0x000000391c1c7221 */ /* 0x000fc80000000000 */
[----:B------:R-:W-:Y:S01]  /*5d40*/  FADD R28, R15, R28 ;  /* 0x0000001c0f1c7221 */ /* 0x000fe20000000000 */
[----:B------:R-:W-:-:S03]  /*5d50*/  @!P3 FMUL R145, R145, 0.5 ;  /* 0x3f0000009191b820 */ /* 0x000fc60000400000 */
[----:B------:R-:W-:-:S03]  /*5d60*/  FADD R28, R31, R28 ;  /* 0x0000001c1f1c7221 */ /* 0x000fc60000000000 */
[----:B------:R-:W1:Y:S02]  /*5d70*/  MUFU.EX2 R145, R145 ;  /* 0x0000009100917308 */ /* 0x000e640000000800 */
[----:B-1----:R-:W-:Y:S01]  /*5d80*/  @!P3 FMUL R145, R145, R145 ;  /* 0x000000919191b220 */ /* 0x002fe20000400000 */
[----:B------:R-:W-:-:S03]  /*5d90*/  FSETP.GEU.AND P3, PT, R148, -126, PT ;  /* 0xc2fc00009400780b */ /* 0x000fc60003f6e000 */
[----:B------:R-:W-:Y:S01]  /*5da0*/  FADD R56, R56, R145 ;  /* 0x0000009138387221 */ /* 0x000fe20000000000 */
[----:B------:R-:W-:Y:S02]  /*5db0*/  WARPGROUP.DEPBAR.LE gsb0, 0x0 ;  /* 0x00008000000079c5 */ /* 0x000fe40000010000 */
[----:B------:R-:W-:Y:S01]  /*5dc0*/  WARPGROUP.ARRIVE ;  /* 0x00000000000079c5 */ /* 0x000fe20000000000 */
[----:B------:R-:W-:-:S06]  /*5dd0*/  FADD R56, R29, R56 ;  /* 0x000000381d387221 */ /* 0x000fcc0000000000 */
[----:B------:R-:W-:Y:S01]  /*5de0*/  @!P3 FMUL R148, R148, 0.5 ;  /* 0x3f0000009494b820 */ /* 0x000fe20000400000 */
[----:B------:R-:W-:Y:S01]  /*5df0*/  FADD R19, R19, R56 ;  /* 0x0000003813137221 */ /* 0x000fe20000000000 */
[----:B------:R-:W-:Y:S01]  /*5e00*/  HGMMA.64x16x16.F32.BF16 R152, R24, gdesc[UR8].tnspB, R152, gsb0 ;  /* 0x4020000818987df0 */ /* 0x000fe20008001898 */
[----:B------:R-:W-:Y:S01]  /*5e10*/  UIADD3 UR10, UR14, 0xb40, URZ ;  /* 0x00000b400e0a7890 */ /* 0x000fe2000fffe03f */
[----:B------:R-:W-:Y:S02]  /*5e20*/  UMOV UR11, 0xc0000010 ;  /* 0xc0000010000b7882 */ /* 0x000fe40000000000 */
[----:B------:R-:W1:Y:S02]  /*5e30*/  MUFU.EX2 R148, R148 ;  /* 0x0000009400947308 */ /* 0x000e640000000800 */
[----:B-1----:R-:W-:Y:S01]  /*5e40*/  @!P3 FMUL R148, R148, R148 ;  /* 0x000000949494b220 */ /* 0x002fe20000400000 */
[----:B------:R-:W-:-:S13]  /*5e50*/  FSETP.GEU.AND P3, PT, R151, -126, PT ;  /* 0xc2fc00009700780b */ /* 0x000fda0003f6e000 */
[----:B------:R-:W-:Y:S01]  /*5e60*/  @!P3 FMUL R151, R151, 0.5 ;  /* 0x3f0000009797b820 */ /* 0x000fe20000400000 */
[----:B------:R-:W-:Y:S02]  /*5e70*/  WARPGROUP.DEPBAR.LE gsb0, 0x0 ;  /* 0x00008000000079c5 */ /* 0x000fe40000010000 */
[----:B------:R-:W1:Y:S01]  /*5e80*/  MUFU.EX2 R27, R111 ;  /* 0x0000006f001b7308 */ /* 0x000e620000000800 */
[----:B------:R-:W-:Y:S01]  /*5e90*/  F2FP.BF16.F32.PACK_AB R24, R34, R35 ;  /* 0x000000232218723e */ /* 0x000fe200000010ff */
[----:B------:R-:W-:Y:S01]  /*5ea0*/  FADD R34, R21, R18 ;  /* 0x0000001215227221 */ /* 0x000fe20000000000 */
[----:B------:R-:W-:Y:S01]  /*5eb0*/  F2FP.BF16.F32.PACK_AB R26, R43, R38 ;  /* 0x000000262b1a723e */ /* 0x000fe200000010ff */
[----:B------:R-:W-:Y:S01]  /*5ec0*/  FADD R21, R44, R125 ;  /* 0x0000007d2c157221 */ /* 0x000fe20000000000 */
[----:B------:R-:W-:Y:S01]  /*5ed0*/  F2FP.BF16.F32.PACK_AB R25, R107, R106 ;  /* 0x0000006a6b19723e */ /* 0x000fe200000010ff */
[----:B------:R-:W-:Y:S01]  /*5ee0*/  FADD R38, R101, R122 ;  /* 0x0000007a65267221 */ /* 0x000fe20000000000 */
[----:B------:R-:W-:Y:S01]  /*5ef0*/  FADD R35, R108, R123 ;  /* 0x0000007b6c237221 */ /* 0x000fe20000000000 */
[----:B------:R-:W2:Y:S01]  /*5f00*/  MUFU.EX2 R18, R131 ;  /* 0x0000008300127308 */ /* 0x000ea20000000800 */
[----:B------:R-:W-:Y:S01]  /*5f10*/  FADD R21, R76, R21 ;  /* 0x000000154c157221 */ /* 0x000fe20000000000 */
[----:B------:R-:W-:Y:S01]  /*5f20*/  FADD R38, R55, R38 ;  /* 0x0000002637267221 */ /* 0x000fe20000000000 */
[----:B------:R-:W-:Y:S01]  /*5f30*/  FADD R35, R58, R35 ;  /* 0x000000233a237221 */ /* 0x000fe20000000000 */
[----:B------:R-:W-:Y:S01]  /*5f40*/  FADD R34, R37, R34 ;  /* 0x0000002225227221 */ /* 0x000fe20000000000 */
[----:B------:R-:W-:-:S03]  /*5f50*/  FADD R21, R21, R32 ;  /* 0x0000002015157221 */ /* 0x000fc60000000000 */
[----:B------:R-:W-:Y:S01]  /*5f60*/  FADD R19, R34, R19 ;  /* 0x0000001322137221 */ /* 0x000fe20000000000 */
[----:B-1----:R-:W-:Y:S01]  /*5f70*/  @!P5 FMUL R27, R27, R27 ;  /* 0x0000001b1b1bd220 */ /* 0x002fe20000400000 */
[----:B------:R-:W-:-:S03]  /*5f80*/  FSETP.GEU.AND P5, PT, R119, -126, PT ;  /* 0xc2fc00007700780b */ /* 0x000fc60003fae000 */
[----:B------:R-:W-:Y:S01]  /*5f90*/  FADD R112, R112, R27 ;  /* 0x0000001b70707221 */ /* 0x000fe20000000000 */
[----:B------:R-:W-:Y:S01]  /*5fa0*/  F2FP.BF16.F32.PACK_AB R27, R27, R110 ;  /* 0x0000006e1b1b723e */ /* 0x000fe200000010ff */
[----:B--2---:R-:W-:-:S03]  /*5fb0*/  @!P6 FMUL R18, R18, R18 ;  /* 0x000000121212e220 */ /* 0x004fc60000400000 */
[----:B------:R-:W-:Y:S01]  /*5fc0*/  WARPGROUP.ARRIVE ;  /* 0x00000000000079c5 */ /* 0x000fe20000000000 */
[----:B------:R-:W-:Y:S01]  /*5fd0*/  FSETP.GEU.AND P6, PT, R139, -126, PT ;  /* 0xc2fc00008b00780b */ /* 0x000fe20003fce000 */
[----:B------:R-:W-:-:S03]  /*5fe0*/  FADD R67, R67, R18 ;  /* 0x0000001243437221 */ /* 0x000fc60000000000 */
[----:B------:R-:W-:Y:S01]  /*5ff0*/  @!P5 FMUL R119, R119, 0.5 ;  /* 0x3f0000007777d820 */ /* 0x000fe20000400000 */
[----:B------:R-:W-:Y:S01]  /*6000*/  HGMMA.64x16x16.F32.BF16 R168, R24, gdesc[UR4].tnspB, R168, gsb0 ;  /* 0x4020000418a87df0 */ /* 0x000fe200080018a8 */
[----:B------:R-:W-:Y:S01]  /*6010*/  UMOV UR6, UR8 ;  /* 0x0000000800067c82 */ /* 0x000fe20008000000 */
[----:B------:R-:W-:Y:S01]  /*6020*/  UMOV UR7, 0xc0000010 ;  /* 0xc000001000077882 */ /* 0x000fe20000000000 */
[----:B------:R-:W1:Y:S01]  /*6030*/  MUFU.EX2 R14, R119 ;  /* 0x00000077000e7308 */ /* 0x000e620000000800 */
[----:B------:R-:W-:Y:S01]  /*6040*/  UIADD3 UR8, UR14, 0x960, URZ ;  /* 0x000009600e087890 */ /* 0x000fe2000fffe03f */
[----:B------:R-:W-:-:S03]  /*6050*/  FADD R67, R88, R67 ;  /* 0x0000004358437221 */ /* 0x000fc60000000000 */
[----:B------:R-:W-:Y:S01]  /*6060*/  @!P6 FMUL R139, R139, 0.5 ;  /* 0x3f0000008b8be820 */ /* 0x000fe20000400000 */
[----:B-1----:R-:W-:Y:S01]  /*6070*/  @!P5 FMUL R14, R14, R14 ;  /* 0x0000000e0e0ed220 */ /* 0x002fe20000400000 */
[----:B------:R-:W-:-:S03]  /*6080*/  FSETP.GEU.AND P5, PT, R127, -126, PT ;  /* 0xc2fc00007f00780b */ /* 0x000fc60003fae000 */
[----:B------:R-:W-:-:S10]  /*6090*/  FADD R105, R105, R14 ;  /* 0x0000000e69697221 */ /* 0x000fd40000000000 */
[----:B------:R-:W-:Y:S01]  /*60a0*/  @!P5 FMUL R127, R127, 0.5 ;  /* 0x3f0000007f7fd820 */ /* 0x000fe20000400000 */
        /* <DEDUP_REMOVED lines=14> */
[----:B------:R-:W-:-:S02]  /*6190*/  F2FP.BF16.F32.PACK_AB R27, R14, R11 ;  /* 0x0000000b0e1b723e */ /* 0x000fc400000010ff */
[----:B------:R-:W1:Y:S02]  /*61a0*/  MUFU.EX2 R11, R126 ;  /* 0x0000007e000b7308 */ /* 0x000e640000000800 */
[----:B------:R-:W-:-:S06]  /*61b0*/  WARPGROUP.ARRIVE ;  /* 0x00000000000079c5 */ /* 0x000fcc0000000000 */
[----:B------:R-:W-:Y:S01]  /*61c0*/  HGMMA.64x16x16.F32.BF16 R168, R24, gdesc[UR4].tnspB, R168, gsb0 ;  /* 0x4020000418a87df0 */ /* 0x000fe200080018a8 */
[----:B------:R-:W-:Y:S01]  /*61d0*/  UMOV UR6, UR8 ;  /* 0x0000000800067c82 */ /* 0x000fe20008000000 */
[----:B------:R-:W-:Y:S01]  /*61e0*/  UMOV UR7, 0xc0000010 ;  /* 0xc000001000077882 */ /* 0x000fe20000000000 */
[----:B------:R-:W2:Y:S01]  /*61f0*/  MUFU.EX2 R14, R127 ;  /* 0x0000007f000e7308 */ /* 0x000ea20000000800 */
[----:B------:R-:W-:Y:S01]  /*6200*/  UIADD3 UR8, UR14, 0x980, URZ ;  /* 0x000009800e087890 */ /* 0x000fe2000fffe03f */
[----:B-1----:R-:W-:Y:S01]  /*6210*/  @!P1 FMUL R11, R11, R11 ;  /* 0x0000000b0b0b9220 */ /* 0x002fe20000400000 */
[----:B------:R-:W-:-:S03]  /*6220*/  FSETP.GEU.AND P1, PT, R134, -126, PT ;  /* 0xc2fc00008600780b */ /* 0x000fc60003f2e000 */
[----:B------:R-:W-:-:S04]  /*6230*/  FADD R62, R62, R11 ;  /* 0x0000000b3e3e7221 */ /* 0x000fc80000000000 */
[----:B------:R-:W-:Y:S01]  /*6240*/  FADD R59, R59, R62 ;  /* 0x0000003e3b3b7221 */ /* 0x000fe20000000000 */
[----:B--2---:R-:W-:Y:S01]  /*6250*/  @!P5 FMUL R14, R14, R14 ;  /* 0x0000000e0e0ed220 */ /* 0x004fe20000400000 */
[----:B------:R-:W-:-:S04]  /*6260*/  FSETP.GEU.AND P5, PT, R135, -126, PT ;  /* 0xc2fc00008700780b */ /* 0x000fc80003fae000 */
[----:B------:R-:W-:Y:S01]  /*6270*/  @!P1 FMUL R134, R134, 0.5 ;  /* 0x3f00000086869820 */ /* 0x000fe20000400000 */
[----:B------:R-:W-:-:S04]  /*6280*/  FADD R63, R63, R14 ;  /* 0x0000000e3f3f7221 */ /* 0x000fc80000000000 */
[----:B------:R-:W-:Y:S01]  /*6290*/  FADD R63, R84, R63 ;  /* 0x0000003f543f7221 */ /* 0x000fe20000000000 */
[----:B------:R-:W1:Y:S03]  /*62a0*/  MUFU.EX2 R134, R134 ;  /* 0x0000008600867308 */ /* 0x000e660000000800 */
[----:B------:R-:W-:-:S06]  /*62b0*/  @!P5 FMUL R135, R135, 0.5 ;  /* 0x3f0000008787d820 */ /* 0x000fcc0000400000 */
[----:B------:R-:W2:Y:S01]  /*62c0*/  MUFU.EX2 R135, R135 ;  /* 0x0000008700877308 */ /* 0x000ea20000000800 */
        /* <DEDUP_REMOVED lines=8> */
[----:B------:R-:W-:Y:S01]  /*6350*/  FADD R92, R92, R109 ;  /* 0x0000006d5c5c7221 */ /* 0x000fe20000000000 */
[----:B--2---:R-:W-:Y:S01]  /*6360*/  @!P5 FMUL R135, R135, R135 ;  /* 0x000000878787d220 */ /* 0x004fe20000400000 */
[----:B------:R-:W-:Y:S01]  /*6370*/  FSETP.GEU.AND P5, PT, R143, -126, PT ;  /* 0xc2fc00008f00780b */ /* 0x000fe20003fae000 */
[----:B------:R-:W-:Y:S02]  /*6380*/  @!P1 FMUL R142, R142, 0.5 ;  /* 0x3f0000008e8e9820 */ /* 0x000fe40000400000 */
[----:B------:R-:W-:-:S04]  /*6390*/  FADD R116, R116, R135 ;  /* 0x0000008774747221 */ /* 0x000fc80000000000 */
[----:B------:R-:W-:-:S06]  /*63a0*/  FADD R85, R85, R116 ;  /* 0x0000007455557221 */ /* 0x000fcc0000000000 */
[----:B------:R-:W-:Y:S01]  /*63b0*/  @!P5 FMUL R143, R143, 0.5 ;  /* 0x3f0000008f8fd820 */ /* 0x000fe20000400000 */
        /* <DEDUP_REMOVED lines=15> */
[----:B------:R-:W-:Y:S01]  /*64b0*/  UIADD3 UR8, UR14, 0x9a0, URZ ;  /* 0x000009a00e087890 */ /* 0x000fe2000fffe03f */
[----:B------:R-:W2:Y:S01]  /*64c0*/  MUFU.EX2 R14, R139 ;  /* 0x0000008b000e7308 */ /* 0x000ea20000000800 */
[----:B-1----:R-:W-:Y:S01]  /*64d0*/  @!P2 FMUL R11, R11, R11 ;  /* 0x0000000b0b0ba220 */ /* 0x002fe20000400000 */
[----:B------:R-:W-:-:S03]  /*64e0*/  FSETP.GEU.AND P2, PT, R149, -126, PT ;  /* 0xc2fc00009500780b */ /* 0x000fc60003f4e000 */
[----:B------:R-:W-:-:S04]  /*64f0*/  FADD R74, R74, R11 ;  /* 0x0000000b4a4a7221 */ /* 0x000fc80000000000 */
[----:B------:R-:W-:Y:S01]  /*6500*/  FADD R89, R89, R74 ;  /* 0x0000004a59597221 */ /* 0x000fe20000000000 */
[----:B--2---:R-:W-:Y:S01]  /*6510*/  @!P6 FMUL R14, R14, R14 ;  /* 0x0000000e0e0ee220 */ /* 0x004fe20000400000 */
[----:B------:R-:W-:-:S04]  /*6520*/  FSETP.GEU.AND P6, PT, R146, -126, PT ;  /* 0xc2fc00009200780b */ /* 0x000fc80003fce000 */
[----:B------:R-:W-:Y:S01]  /*6530*/  @!P2 FMUL R149, R149, 0.5 ;  /* 0x3f0000009595a820 */ /* 0x000fe20000400000 */
[----:B------:R-:W-:Y:S01]  /*6540*/  FADD R38, R38, R89 ;  /* 0x0000005926267221 */ /* 0x000fe20000000000 */
[----:B------:R-:W-:-:S04]  /*6550*/  FADD R75, R75, R14 ;  /* 0x0000000e4b4b7221 */ /* 0x000fc80000000000 */
[----:B------:R-:W1:Y:S01]  /*6560*/  MUFU.EX2 R149, R149 ;  /* 0x0000009500957308 */ /* 0x000e620000000800 */
[----:B------:R-:W-:-:S04]  /*6570*/  FADD R96, R96, R75 ;  /* 0x0000004b60607221 */ /* 0x000fc80000000000 */
[----:B------:R-:W-:Y:S01]  /*6580*/  FADD R35, R35, R96 ;  /* 0x0000006023237221 */ /* 0x000fe20000000000 */
[----:B------:R-:W-:Y:S01]  /*6590*/  @!P6 FMUL R146, R146, 0.5 ;  /* 0x3f0000009292e820 */ /* 0x000fe20000400000 */
[----:B------:R-:W-:Y:S02]  /*65a0*/  WARPGROUP.DEPBAR.LE gsb0, 0x0 ;  /* 0x00008000000079c5 */ /* 0x000fe40000010000 */
[----:B------:R-:W-:Y:S01]  /*65b0*/  WARPGROUP.ARRIVE ;  /* 0x00000000000079c5 */ /* 0x000fe20000000000 */
[----:B-1----:R-:W-:-:S05]  /*65c0*/  @!P2 FMUL R149, R149, R149 ;  /* 0x000000959595a220 */ /* 0x002fca0000400000 */
        /* <DEDUP_REMOVED lines=12> */
[----:B------:R-:W-:Y:S01]  /*6690*/  F2FP.BF16.F32.PACK_AB R27, R135, R134 ;  /* 0x00000086871b723e */ /* 0x000fe200000010ff */
[----:B------:R-:W1:Y:S03]  /*66a0*/  MUFU.EX2 R13, R142 ;  /* 0x0000008e000d7308 */ /* 0x000e660000000800 */
[----:B------:R-:W-:-:S05]  /*66b0*/  WARPGROUP.ARRIVE ;  /* 0x00000000000079c5 */ /* 0x000fca0000000000 */
[----:B------:R-:W2:Y:S01]  /*66c0*/  MUFU.EX2 R18, R143 ;  /* 0x0000008f00127308 */ /* 0x000ea20000000800 */
[----:B------:R-:W-:Y:S01]  /*66d0*/  HGMMA.64x16x16.F32.BF16 R168, R24, gdesc[UR4].tnspB, R168, gsb0 ;  /* 0x4020000418a87df0 */ /* 0x000fe200080018a8 */
[----:B------:R-:W-:Y:S01]  /*66e0*/  UMOV UR6, UR8 ;  /* 0x0000000800067c82 */ /* 0x000fe20008000000 */
[----:B------:R-:W-:Y:S01]  /*66f0*/  UMOV UR7, 0xc0000010 ;  /* 0xc000001000077882 */ /* 0x000fe20000000000 */
[----:B------:R-:W-:Y:S01]  /*6700*/  UIADD3 UR8, UR14, 0x9c0, URZ ;  /* 0x000009c00e087890 */ /* 0x000fe2000fffe03f */
[----:B-1----:R-:W-:Y:S01]  /*6710*/  @!P1 FMUL R13, R13, R13 ;  /* 0x0000000d0d0d9220 */ /* 0x002fe20000400000 */
[----:B------:R-:W-:-:S03]  /*6720*/  FSETP.GEU.AND P1, PT, R147, -126, PT ;  /* 0xc2fc00009300780b */ /* 0x000fc60003f2e000 */
[----:B------:R-:W-:Y:S01]  /*6730*/  FADD R78, R78, R13 ;  /* 0x0000000d4e4e7221 */ /* 0x000fe20000000000 */
[----:B--2---:R-:W-:Y:S01]  /*6740*/  @!P5 FMUL R18, R18, R18 ;  /* 0x000000121212d220 */ /* 0x004fe20000400000 */
[----:B------:R-:W-:Y:S02]  /*6750*/  FSETP.GEU.AND P5, PT, R150, -126, PT ;  /* 0xc2fc00009600780b */ /* 0x000fe40003fae000 */
[----:B------:R-:W-:Y:S01]  /*6760*/  FADD R78, R93, R78 ;  /* 0x0000004e5d4e7221 */ /* 0x000fe20000000000 */
[----:B------:R-:W-:-:S05]  /*6770*/  FADD R79, R79, R18 ;  /* 0x000000124f4f7221 */ /* 0x000fca0000000000 */
[----:B------:R-:W-:Y:S01]  /*6780*/  @!P1 FMUL R147, R147, 0.5 ;  /* 0x3f00000093939820 */ /* 0x000fe20000400000 */
[----:B------:R-:W-:Y:S01]  /*6790*/  FADD R59, R59, R78 ;  /* 0x0000004e3b3b7221 */ /* 0x000fe20000000000 */
[----:B------:R-:W-:-:S04]  /*67a0*/  FADD R112, R112, R79 ;  /* 0x0000004f70707221 */ /* 0x000fc80000000000 */
[----:B------:R-:W-:Y:S01]  /*67b0*/  FADD R63, R63, R112 ;  /* 0x000000703f3f7221 */ /* 0x000fe20000000000 */
        /* <DEDUP_REMOVED lines=14> */
[----:B------:R-:W-:Y:S01]  /*68a0*/  F2FP.BF16.F32.PACK_AB R25, R14, R11 ;  /* 0x0000000b0e19723e */ /* 0x000fe200000010ff */
[----:B------:R-:W-:Y:S01]  /*68b0*/  FADD R14, R53, R148 ;  /* 0x00000094350e7221 */ /* 0x000fe20000000000 */
[----:B------:R-:W-:Y:S01]  /*68c0*/  F2FP.BF16.F32.PACK_AB R27, R18, R13 ;  /* 0x0000000d121b723e */ /* 0x000fe200000010ff */
[----:B------:R-:W1:Y:S01]  /*68d0*/  MUFU.EX2 R11, R146 ;  /* 0x00000092000b7308 */ /* 0x000e620000000800 */
[----:B------:R-:W-:Y:S01]  /*68e0*/  FADD R13, R52, R149 ;  /* 0x00000095340d7221 */ /* 0x000fe20000000000 */
[----:B------:R-:W-:Y:S01]  /*68f0*/  FADD R33, R33, R14 ;  /* 0x0000000e21217221 */ /* 0x000fe20000000000 */
[----:B------:R-:W-:-:S02]  /*6900*/  WARPGROUP.ARRIVE ;  /* 0x00000000000079c5 */ /* 0x000fc40000000000 */
[----:B------:R-:W-:Y:S01]  /*6910*/  FADD R36, R36, R13 ;  /* 0x0000000d24247221 */ /* 0x000fe20000000000 */
[----:B------:R-:W-:Y:S02]  /*6920*/  FADD R33, R20, R33 ;  /* 0x0000002114217221 */ /* 0x000fe40000000000 */
[----:B------:R-:W2:Y:S01]  /*6930*/  MUFU.EX2 R12, R147 ;  /* 0x00000093000c7308 */ /* 0x000ea20000000800 */
[----:B------:R-:W-:Y:S01]  /*6940*/  HGMMA.64x16x16.F32.BF16 R168, R24, gdesc[UR4].tnspB, R168, gsb0 ;  /* 0x4020000418a87df0 */ /* 0x000fe200080018a8 */
[----:B------:R-:W-:Y:S01]  /*6950*/  UMOV UR6, UR8 ;  /* 0x0000000800067c82 */ /* 0x000fe20008000000 */
[----:B------:R-:W-:Y:S01]  /*6960*/  UMOV UR7, 0xc0000010 ;  /* 0xc000001000077882 */ /* 0x000fe20000000000 */
[----:B------:R-:W-:Y:S01]  /*6970*/  UIADD3 UR8, UR14, 0x9e0, URZ ;  /* 0x000009e00e087890 */ /* 0x000fe2000fffe03f */
[----:B------:R-:W-:Y:S01]  /*6980*/  FADD R36, R23, R36 ;  /* 0x0000002417247221 */ /* 0x000fe20000000000 */
[----:B------:R-:W-:Y:S02]  /*6990*/  FADD R33, R64, R33 ;  /* 0x0000002140217221 */ /* 0x000fe40000000000 */
[----:B------:R-:W3:Y:S01]  /*69a0*/  MUFU.EX2 R14, R151 ;  /* 0x00000097000e7308 */ /* 0x000ee20000000800 */
[----:B-1----:R-:W-:Y:S01]  /*69b0*/  @!P6 FMUL R11, R11, R11 ;  /* 0x0000000b0b0be220 */ /* 0x002fe20000400000 */
[----:B------:R-:W-:Y:S01]  /*69c0*/  FADD R36, R21, R36 ;  /* 0x0000002415247221 */ /* 0x000fe20000000000 */
[----:B------:R-:W-:-:S02]  /*69d0*/  FADD R28, R28, R33 ;  /* 0x000000211c1c7221 */ /* 0x000fc40000000000 */
[----:B------:R-:W-:Y:S01]  /*69e0*/  FADD R82, R82, R11 ;  /* 0x0000000b52527221 */ /* 0x000fe20000000000 */
[----:B------:R-:W-:Y:S01]  /*69f0*/  FADD R19, R19, R36 ;  /* 0x0000002413137221 */ /* 0x000fe20000000000 */
[----:B--2---:R-:W-:Y:S02]  /*6a00*/  @!P1 FMUL R12, R12, R12 ;  /* 0x0000000c0c0c9220 */ /* 0x004fe40000400000 */
[----:B------:R-:W-:Y:S01]  /*6a10*/  FADD R97, R97, R82 ;  /* 0x0000005261617221 */ /* 0x000fe20000000000 */
[----:B------:R-:W-:Y:S01]  /*6a20*/  FADD R176, R28, R19 ;  /* 0x000000131cb07221 */ /* 0x000fe20000000000 */
[----:B------:R-:W-:Y:S02]  /*6a30*/  FADD R83, R83, R12 ;  /* 0x0000000c53537221 */ /* 0x000fe40000000000 */
[----:B------:R-:W-:Y:S01]  /*6a40*/  FADD R97, R66, R97 ;  /* 0x0000006142617221 */ /* 0x000fe20000000000 */
[----:B---3--:R-:W-:Y:S01]  /*6a50*/  @!P3 FMUL R14, R14, R14 ;  /* 0x0000000e0e0eb220 */ /* 0x008fe20000400000 */
[----:B------:R-:W-:-:S02]  /*6a60*/  FADD R104, R104, R83 ;  /* 0x0000005368687221 */ /* 0x000fc40000000000 */
[----:B------:R-:W-:Y:S02]  /*6a70*/  FADD R38, R38, R97 ;  /* 0x0000006126267221 */ /* 0x000fe40000000000 */
[----:B------:R-:W-:-:S04]  /*6a80*/  FADD R104, R67, R104 ;  /* 0x0000006843687221 */ /* 0x000fc80000000000 */
[----:B------:R-:W-:Y:S01]  /*6a90*/  FADD R35, R35, R104 ;  /* 0x0000006823237221 */ /* 0x000fe20000000000 */
        /* <DEDUP_REMOVED lines=11> */
[----:B------:R-:W1:Y:S01]  /*6b50*/  MUFU.EX2 R27, R150 ;  /* 0x00000096001b7308 */ /* 0x000e620000000800 */
[----:B------:R-:W-:Y:S02]  /*6b60*/  F2FP.BF16.F32.PACK_AB R24, R145, R144 ;  /* 0x000000909118723e */ /* 0x000fe400000010ff */
[----:B------:R-:W-:Y:S02]  /*6b70*/  F2FP.BF16.F32.PACK_AB R26, R149, R148 ;  /* 0x00000094951a723e */ /* 0x000fe400000010ff */
[----:B------:R-:W-:Y:S01]  /*6b80*/  F2FP.BF16.F32.PACK_AB R25, R12, R11 ;  /* 0x0000000b0c19723e */ /* 0x000fe200000010ff */
[----:B------:R-:W-:Y:S01]  /*6b90*/  FADD R12, R87, R14 ;  /* 0x0000000e570c7221 */ /* 0x000fe20000000000 */
[----:B-1----:R-:W-:-:S04]  /*6ba0*/  @!P5 FMUL R27, R27, R27 ;  /* 0x0000001b1b1bd220 */ /* 0x002fc80000400000 */
[----:B------:R-:W-:Y:S01]  /*6bb0*/  FADD R13, R86, R27 ;  /* 0x0000001b560d7221 */ /* 0x000fe20000000000 */
[----:B------:R-:W-:Y:S01]  /*6bc0*/  F2FP.BF16.F32.PACK_AB R27, R14, R27 ;  /* 0x0000001b0e1b723e */ /* 0x000fe200000010ff */
[----:B------:R-:W-:Y:S01]  /*6bd0*/  FADD R14, R105, R12 ;  /* 0x0000000c690e7221 */ /* 0x000fe20000000000 */
[----:B------:R-:W-:Y:S01]  /*6be0*/  IADD3 R12, R2, 0x19820, RZ ;  /* 0x00019820020c7810 */ /* 0x000fe20007ffe0ff */
[----:B------:R-:W-:Y:S01]  /*6bf0*/  FADD R13, R100, R13 ;  /* 0x0000000d640d7221 */ /* 0x000fe20000000000 */
[----:B------:R-:W-:Y:S01]  /*6c00*/  WARPGROUP.ARRIVE ;  /* 0x00000000000079c5 */ /* 0x000fe20000000000 */
[----:B------:R-:W-:Y:S01]  /*6c10*/  FADD R14, R85, R14 ;  /* 0x0000000e550e7221 */ /* 0x000fe20000000000 */
[----:B------:R-:W-:Y:S01]  /*6c20*/  PRMT R11, RZ, 0x654, R12 ;  /* 0x00000654ff0b7816 */ /* 0x000fe2000000000c */
[----:B------:R-:W-:Y:S02]  /*6c30*/  FADD R92, R92, R13 ;  /* 0x0000000d5c5c7221 */ /* 0x000fe40000000000 */
[----:B------:R-:W-:Y:S01]  /*6c40*/  FADD R14, R63, R14 ;  /* 0x0000000e3f0e7221 */ /* 0x000fe20000000000 */
[----:B------:R-:W-:Y:S01]  /*6c50*/  HGMMA.64x16x16.F32.BF16 R168, R24, gdesc[UR4].tnspB, R168, gsb0 ;  /* 0x4020000418a87df0 */ /* 0x000fe200080018a8 */
[----:B------:R-:W-:Y:S01]  /*6c60*/  UMOV UR6, UR8 ;  /* 0x0000000800067c82 */ /* 0x000fe20008000000 */
[----:B------:R-:W-:Y:S01]  /*6c70*/  UMOV UR7, 0xc0000010 ;  /* 0xc000001000077882 */ /* 0x000fe20000000000 */
[----:B------:R-:W-:Y:S01]  /*6c80*/  FADD R59, R59, R92 ;  /* 0x0000005c3b3b7221 */ /* 0x000fe20000000000 */
[----:B------:R-:W-:-:S03]  /*6c90*/  FADD R35, R35, R14 ;  /* 0x0000000e23237221 */ /* 0x000fc60000000000 */
[----:B------:R-:W-:-:S04]  /*6ca0*/  FADD R38, R38, R59 ;  /* 0x0000003b26267221 */ /* 0x000fc80000000000 */
[----:B------:R-:W-:Y:S01]  /*6cb0*/  FADD R19, R38, R35 ;  /* 0x0000002326137221 */ /* 0x000fe20000000000 */
[----:B------:R-:W-:Y:S02]  /*6cc0*/  WARPGROUP.DEPBAR.LE gsb0, 0x0 ;  /* 0x00008000000079c5 */ /* 0x000fe40000010000 */
[----:B------:R-:W-:-:S06]  /*6cd0*/  WARPGROUP.ARRIVE ;  /* 0x00000000000079c5 */ /* 0x000fcc0000000000 */
[----:B------:R-:W-:Y:S03]  /*6ce0*/  HGMMA.64x16x16.F32.BF16 R160, R24, gdesc[UR4].tnspB, R160, gsb0 ;  /* 0x4020000418a07df0 */ /* 0x000fe600080018a0 */
[----:B------:R-:W-:Y:S02]  /*6cf0*/  WARPGROUP.DEPBAR.LE gsb0, 0x0 ;  /* 0x00008000000079c5 */ /* 0x000fe40000010000 */
[----:B------:R-:W-:-:S06]  /*6d00*/  WARPGROUP.ARRIVE ;  /* 0x00000000000079c5 */ /* 0x000fcc0000000000 */
[----:B------:R-:W-:Y:S03]  /*6d10*/  HGMMA.64x16x16.F32.BF16 R152, R24, gdesc[UR8].tnspB, R152, gsb0 ;  /* 0x4020000818987df0 */ /* 0x000fe60008001898 */
[----:B------:R-:W-:Y:S02]  /*6d20*/  WARPGROUP.DEPBAR.LE gsb0, 0x0 ;  /* 0x00008000000079c5 */ /* 0x000fe40000010000 */
[----:B------:R1:W-:Y:S01]  /*6d30*/  SYNCS.ARRIVE.TRANS64.RED.A1T0 RZ, [R11+URZ], RZ ;  /* 0x000000ff0bff79a7 */ /* 0x0003e2000810043f */
[----:B------:R-:W-:Y:S05]  /*6d40*/  @!P4 BRA `(.L_x_24) ;  /* 0x0000005c00c4c947 */ /* 0x000fea0003800000 */
[----:B------:R-:W-:Y:S01]  /*6d50*/  MOV R14, R10 ;  /* 0x0000000a000e7202 */ /* 0x000fe20000000f00 */
[----:B------:R-:W-:Y:S01]  /*6d60*/  ULDC.64 UR38, c[0x0][0x198] ;  /* 0x0000660000267ab9 */ /* 0x000fe20000000a00 */
[----:B------:R-:W-:Y:S01]  /*6d70*/  MOV R21, R3 ;  /* 0x0000000300157202 */ /* 0x000fe20000000f00 */
[----:B------:R-:W-:Y:S01]  /*6d80*/  ULDC UR15, c[0x0][0x604] ;  /* 0x00018100000f7ab9 */ /* 0x000fe20000000800 */
[----:B-1----:R-:W-:Y:S02]  /*6d90*/  MOV R11, R0 ;  /* 0x00000000000b7202 */ /* 0x002fe40000000f00 */
[----:B------:R-:W-:Y:S02]  /*6da0*/  MOV R13, 0x1 ;  /* 0x00000001000d7802 */ /* 0x000fe40000000f00 */
[----:B------:R-:W-:-:S07]  /*6db0*/  MOV R15, 0x2 ;  /* 0x00000002000f7802 */ /* 0x000fce0000000f00 */
.L_x_37:
[----:B------:R-:W-:Y:S01]  /*6dc0*/  LEA R3, R15, R2, 0x3 ;  /* 0x000000020f037211 */ /* 0x000fe200078e18ff */
[----:B------:R-:W-:Y:S05]  /*6dd0*/  YIELD ;  /* 0x0000000000007946 */ /* 0x000fea0003800000 */
[----:B------:R-:W-:-:S04]  /*6de0*/  SHF.L.U32 R0, R4, 0x1f, RZ ;  /* 0x0000001f04007819 */ /* 0x000fc800000006ff */
[----:B-1----:R-:W1:Y:S02]  /*6df0*/  SYNCS.PHASECHK.TRANS64.TRYWAIT P1, [R3+URZ+0x19800], R0 ;  /* 0x01980000030075a7 */ /* 0x002e64000802017f */
[----:B-1----:R-:W-:Y:S05]  /*6e00*/  @!P1 BRA `(.L_x_25) ;  /* 0x0000007000e89947 */ /* 0x002fea0003800000 */
.L_x_69:
[----:B------:R-:W-:Y:S05]  /*6e10*/  WARPSYNC.ALL ;  /* 0x0000000000007948 */ /* 0x000fea0003800000 */
[----:B------:R-:W-:Y:S01]  /*6e20*/  MOV R22, UR22 ;  /* 0x0000001600167c02 */ /* 0x000fe20008000f00 */
[----:B------:R-:W-:Y:S01]  /*6e30*/  WARPGROUP.ARRIVE ;  /* 0x00000000000079c5 */ /* 0x000fe20000000000 */
[----:B------:R-:W-:Y:S02]  /*6e40*/  MOV R23, 0xc0000010 ;  /* 0xc000001000177802 */ /* 0x000fe40000000f00 */
[----:B------:R-:W-:Y:S01]  /*6e50*/  MOV R179, 0xc0000010 ;  /* 0xc000001000b37802 */ /* 0x000fe20000000f00 */
[----:B------:R-:W-:Y:S01]  /*6e60*/  IMAD R22, R15, 0x600, R22 ;  /* 0x000006000f167824 */ /* 0x000fe200078e0216 */
[----:B------:R-:W-:Y:S01]  /*6e70*/  R2UR UR47, R23 ;  /* 0x00000000172f72ca */ /* 0x000fe200000e0000 */
[----:B------:R-:W-:Y:S01]  /*6e80*/  IMAD.MOV.U32 R23, RZ, RZ, -0x3ffffff0 ;  /* 0xc0000010ff177424 */ /* 0x000fe200078e00ff */
[----:B------:R-:W-:-:S02]  /*6e90*/  R2UR UR7, R179 ;  /* 0x00000000b30772ca */ /* 0x000fc400000e0000 */
[C---:B------:R-:W-:Y:S02]  /*6ea0*/  R2UR UR46, R22.reuse ;  /* 0x00000000162e72ca */ /* 0x040fe400000e0000 */
[C---:B------:R-:W-:Y:S02]  /*6eb0*/  IADD3 R178, R22.reuse, 0x200, RZ ;  /* 0x0000020016b27810 */ /* 0x040fe40007ffe0ff */
[----:B------:R-:W-:Y:S02]  /*6ec0*/  IADD3 R22, R22, 0x400, RZ ;  /* 0x0000040016167810 */ /* 0x000fe40007ffe0ff */
[----:B------:R-:W-:Y:S02]  /*6ed0*/  R2UR UR6, R178 ;  /* 0x00000000b20672ca */ /* 0x000fe400000e0000 */
[----:B------:R-:W-:Y:S02]  /*6ee0*/  R2UR UR42, R22 ;  /* 0x00000000162a72ca */ /* 0x000fe400000e0000 */
[----:B------:R-:W-:-:S02]  /*6ef0*/  R2UR UR43, R23 ;  /* 0x00000000172b72ca */ /* 0x000fc400000e0000 */
[----:B------:R-:W-:Y:S01]  /*6f00*/  ISETP.NE.AND P1, PT, R9, RZ, PT ;  /* 0x000000ff0900720c */ /* 0x000fe20003f25270 */
[----:B------:R-:W-:Y:S03]  /*6f10*/  HGMMA.64x256x16.F32.BF16 R24, gdesc[UR44], RZ, !UPT, gsb0 ;  /* 0x03e000002c1879f0 */ /* 0x000fe6000c0018ff */
[----:B------:R-:W-:Y:S02]  /*6f20*/  WARPGROUP.DEPBAR.LE gsb0, 0x0 ;  /* 0x00008000000079c5 */ /* 0x000fe40000010000 */
[----:B------:R-:W-:-:S15]  /*6f30*/  WARPGROUP.ARRIVE ;  /* 0x00000000000079c5 */ /* 0x000fde0000000000 */
[----:B------:R-:W-:-:S08]  /*6f40*/  NOP ;  /* 0x0000000000007918 */ /* 0x000fd00000000000 */
[----:B------:R-:W-:Y:S03]  /*6f50*/  HGMMA.64x256x16.F32.BF16 R24, gdesc[UR4], R24, gsb0 ;  /* 0x03e00000041879f0 */ /* 0x000fe60008001818 */
[----:B------:R-:W-:Y:S02]  /*6f60*/  WARPGROUP.DEPBAR.LE gsb0, 0x0 ;  /* 0x00008000000079c5 */ /* 0x000fe40000010000 */
[----:B------:R-:W-:-:S15]  /*6f70*/  WARPGROUP.ARRIVE ;  /* 0x00000000000079c5 */ /* 0x000fde0000000000 */
[----:B------:R-:W-:-:S08]  /*6f80*/  NOP ;  /* 0x0000000000007918 */ /* 0x000fd00000000000 */
[----:B------:R-:W-:Y:S03]  /*6f90*/  HGMMA.64x256x16.F32.BF16 R24, gdesc[UR40], R24, gsb0 ;  /* 0x03e00000281879f0 */ /* 0x000fe60008001818 */
[----:B------:R-:W-:Y:S02]  /*6fa0*/  WARPGROUP.DEPBAR.LE gsb0, 0x0 ;  /* 0x00008000000079c5 */ /* 0x000fe40000010000 */
[----:B------:R-:W-:Y:S05]  /*6fb0*/  @P1 BRA `(.L_x_26) ;  /* 0x0000000000bc1947 */ /* 0x000fea0003800000 */
[----:B------:R-:W-:-:S13]  /*6fc0*/  ISETP.LT.OR P2, PT, R7, 0x1, !P0 ;  /* 0x000000010700780c */ /* 0x000fda0004741670 */
[----:B------:R-:W-:Y:S05]  /*6fd0*/  @P2 BRA `(.L_x_27) ;  /* 0x0000000000b02947 */ /* 0x000fea0003800000 */
[----:B-1----:R-:W-:Y:S02]  /*6fe0*/  LEA R0, R5, R2, 0x3 ;  /* 0x0000000205007211 */ /* 0x002fe400078e18ff */
[----:B------:R-:W-:Y:S02]  /*6ff0*/  SHF.L.U32 R3, R6, 0x1f, RZ ;  /* 0x0000001f06037819 */ /* 0x000fe400000006ff */
[----:B------:R-:W-:Y:S02]  /*7000*/  ISETP.NE.AND P3, PT, R16, RZ, PT ;  /* 0x000000ff1000720c */ /* 0x000fe40003f65270 */
[----:B------:R-:W1:Y:S02]  /*7010*/  SYNCS.PHASECHK.TRANS64.TRYWAIT P2, [R0+URZ+0x19820], R3 ;  /* 0x01982003000075a7 */ /* 0x000e64000804017f */
[----:B-1----:R-:W-:Y:S09]  /*7020*/  @!P2 BRA `(.L_x_28) ;  /* 0x000000700074a947 */ /* 0x002ff20003800000 */
.L_x_70:
[----:B------:R-:W-:Y:S05]  /*7030*/  @P3 BRA `(.L_x_29) ;  /* 0x0000000000143947 */ /* 0x000fea0003800000 */
[----:B------:R-:W-:Y:S02]  /*7040*/  LOP3.LUT P2, RZ, R17, 0x1f, RZ, 0xc0, !PT ;  /* 0x0000001f11ff7812 */ /* 0x000fe4000784c0ff */
[----:B-1----:R-:W-:-:S04]  /*7050*/  MOV R3, 0x6000 ;  /* 0x0000600000037802 */ /* 0x002fc80000000f00 */
[----:B------:R2:W-:Y:S07]  /*7060*/  SYNCS.ARRIVE.TRANS64 RZ, [R0+URZ+0x19800], R3 ;  /* 0x0198000300ff79a7 */ /* 0x0005ee000800003f */
[----:B------:R-:W-:Y:S05]  /*7070*/  @!P2 BRA `(.L_x_29) ;  /* 0x000000000004a947 */ /* 0x000fea0003800000 */
[----:B------:R-:W-:Y:S01]  /*7080*/  BPT.TRAP 0x1 ;  /* 0x000000040000795c */ /* 0x000fe20000300000 */
.L_x_29:
[----:B-12---:R-:W-:Y:S01]  /*7090*/  IMAD R3, R5, 0x6000, R2 ;  /* 0x0000600005037824 */ /* 0x006fe200078e0202 */
[----:B------:R-:W-:Y:S01]  /*70a0*/  R2UR UR35, R8 ;  /* 0x00000000082372ca */ /* 0x000fe200000e0000 */
[----:B------:R-:W-:Y:S01]  /*70b0*/  UIADD3 UR6, UP0, UR38, 0x1f0, URZ ;  /* 0x000001f026067890 */ /* 0x000fe2000ff1e03f */
[----:B------:R-:W-:Y:S01]  /*70c0*/  R2UR UR33, R0 ;  /* 0x00000000002172ca */ /* 0x000fe200000e0000 */
[----:B------:R-:W-:Y:S01]  /*70d0*/  UMOV UR24, 0x0 ;  /* 0x0000000000187882 */ /* 0x000fe20000000000 */
[----:B------:R-:W-:Y:S01]  /*70e0*/  R2UR UR8, R3 ;  /* 0x00000000030872ca */ /* 0x000fe200000e0000 */
[----:B------:R-:W-:Y:S01]  /*70f0*/  UIADD3.X UR7, URZ, UR39, URZ, UP0, !UPT ;  /* 0x000000273f077290 */ /* 0x000fe200087fe43f */
[----:B------:R-:W-:Y:S01]  /*7100*/  IADD3 R5, R5, 0x1, RZ ;  /* 0x0000000105057810 */ /* 0x000fe20007ffe0ff */
[----:B------:R-:W-:Y:S01]  /*7110*/  UMOV UR25, 0x10000000 ;  /* 0x1000000000197882 */ /* 0x000fe20000000000 */
[----:B------:R-:W-:Y:S01]  /*7120*/  UMOV UR34, URZ ;  /* 0x0000003f00227c82 */ /* 0x000fe20008000000 */
[----:B------:R-:W-:Y:S01]  /*7130*/  UMOV UR18, 0x10 ;  /* 0x0000001000127882 */ /* 0x000fe20000000000 */
[----:B------:R-:W-:Y:S01]  /*7140*/  UMOV UR20, UR36 ;  /* 0x0000002400147c82 */ /* 0x000fe20008000000 */
[----:B------:R-:W-:Y:S01]  /*7150*/  UMOV UR21, UR37 ;  /* 0x0000002500157c82 */ /* 0x000fe20008000000 */
[----:B------:R-:W-:Y:S01]  /*7160*/  UMOV UR10, 0x20 ;  /* 0x00000020000a7882 */ /* 0x000fe20000000000 */
[----:B------:R-:W-:Y:S01]  /*7170*/  USHF.L.U32 UR35, UR35, 0x8, URZ ;  /* 0x0000000823237899 */ /* 0x000fe2000800063f */
[----:B------:R-:W-:Y:S01]  /*7180*/  ISETP.NE.AND P2, PT, R5, 0x4, PT ;  /* 0x000000040500780c */ /* 0x000fe20003f45270 */
[----:B------:R-:W-:-:S02]  /*7190*/  UIADD3 UR33, UR33, 0x19800, URZ ;  /* 0x0001980021217890 */ /* 0x000fc4000fffe03f */
[----:B------:R-:W-:Y:S01]  /*71a0*/  UIADD3 UR32, UR8, 0x1800, URZ ;  /* 0x0000180008207890 */ /* 0x000fe2000fffe03f */
[----:B------:R-:W-:Y:S01]  /*71b0*/  SEL R3, RZ, 0x1, P2 ;  /* 0x00000001ff037807 */ /* 0x000fe20001000000 */
        /* <DEDUP_REMOVED lines=8> */
[----:B------:R-:W-:Y:S01]  /*7240*/  UMOV UR9, UR33 ;  /* 0x0000002100097c82 */ /* 0x000fe20008000000 */
[----:B------:R-:W-:Y:S01]  /*7250*/  UMOV UR11, UR35 ;  /* 0x00000023000b7c82 */ /* 0x000fe20008000000 */
[----:B------:R2:W-:Y:S01]  /*7260*/  UTMALDG.4D [UR32], [UR6], desc[UR24] ;  /* 0x00001820060075b4 */ /* 0x0005e20008019000 */
[----:B------:R2:W-:Y:S01]  /*7270*/  UTMALDG.4D [UR16], [UR6], desc[UR24] ;  /* 0x00001810060075b4 */ /* 0x0005e20008019000 */
[----:B------:R2:W-:Y:S02]  /*7280*/  UTMALDG.4D [UR8], [UR6], desc[UR24] ;  /* 0x00001808060075b4 */ /* 0x0005e40008019000 */
[----:B--2---:R-:W-:Y:S01]  /*7290*/  NOP ;  /* 0x0000000000007918 */ /* 0x004fe20000000000 */
.L_x_27:
[----:B------:R-:W-:-:S07]  /*72a0*/  IADD3 R7, R7, -0x1, RZ ;  /* 0xffffffff07077810 */ /* 0x000fce0007ffe0ff */
.L_x_26:
[----:B------:R-:W-:Y:S01]  /*72b0*/  IADD3 R15, R15, 0x1, RZ ;  /* 0x000000010f0f7810 */ /* 0x000fe20007ffe0ff */
[----:B------:R-:W-:Y:S05]  /*72c0*/  WARPSYNC.ALL ;  /* 0x0000000000007948 */ /* 0x000fea0003800000 */
[----:B------:R-:W-:-:S04]  /*72d0*/  ISETP.NE.AND P2, PT, R15, 0x4, PT ;  /* 0x000000040f00780c */ /* 0x000fc80003f45270 */
[----:B-1----:R-:W-:Y:S02]  /*72e0*/  SEL R3, RZ, 0x1, P2 ;  /* 0x00000001ff037807 */ /* 0x002fe40001000000 */
[----:B------:R-:W-:Y:S02]  /*72f0*/  SEL R15, R15, RZ, P2 ;  /* 0x000000ff0f0f7207 */ /* 0x000fe40001000000 */
[----:B------:R-:W-:Y:S02]  /*7300*/  LOP3.LUT R18, R4, R3, RZ, 0x3c, !PT ;  /* 0x0000000304127212 */ /* 0x000fe400078e3cff */
[----:B------:R-:W-:Y:S01]  /*7310*/  FMNMX R0, R24, R21, !PT ;  /* 0x0000001518007209 */ /* 0x000fe20007800000 */
[----:B------:R-:W-:Y:S01]  /*7320*/  BSSY B0, `(.L_x_30) ;  /* 0x00000a4000007945 */ /* 0x000fe20003800000 */
        /* <DEDUP_REMOVED lines=127> */
[----:B------:R-:W-:Y:S01]  /*7b20*/  LEA R22, R13, R12, 0x3 ;  /* 0x0000000c0d167211 */ /* 0x000fe200078e18ff */
[----:B------:R-:W1:Y:S01]  /*7b30*/  SHFL.BFLY PT, R3, R4, 0x1, 0x1f ;  /* 0x0c201f0004037f89 */ /* 0x000e6200000e0000 */
[----:B------:R-:W-:-:S02]  /*7b40*/  LEA R177, R15, R2, 0x3 ;  /* 0x000000020fb17211 */ /* 0x000fc400078e18ff */
[----:B------:R-:W-:Y:S01]  /*7b50*/  PRMT R22, RZ, 0x654, R22 ;  /* 0x00000654ff167816 */ /* 0x000fe20000000016 */
[----:B------:R-:W2:Y:S03]  /*7b60*/  SHFL.BFLY PT, R23, R10, 0x1, 0x1f ;  /* 0x0c201f000a177f89 */ /* 0x000ea600000e0000 */
[----:B------:R3:W-:Y:S01]  /*7b70*/  SYNCS.ARRIVE.TRANS64.RED.A1T0 RZ, [R22+URZ], RZ ;  /* 0x000000ff16ff79a7 */ /* 0x0007e2000810043f */
[----:B-1----:R-:W-:Y:S02]  /*7b80*/  FMNMX R20, R4, R3, !PT ;  /* 0x0000000304147209 */ /* 0x002fe40007800000 */
[----:B--2---:R-:W-:-:S03]  /*7b90*/  FMNMX R23, R10, R23, !PT ;  /* 0x000000170a177209 */ /* 0x004fc60007800000 */
[----:B------:R-:W1:Y:S04]  /*7ba0*/  SHFL.BFLY PT, R3, R20, 0x2, 0x1f ;  /* 0x0c401f0014037f89 */ /* 0x000e6800000e0000 */
[----:B------:R-:W2:Y:S01]  /*7bb0*/  SHFL.BFLY PT, R0, R23, 0x2, 0x1f ;  /* 0x0c401f0017007f89 */ /* 0x000ea200000e0000 */
[----:B-1----:R-:W-:Y:S02]  /*7bc0*/  FMNMX R3, R20, R3, !PT ;  /* 0x0000000314037209 */ /* 0x002fe40007800000 */
[----:B------:R-:W-:Y:S02]  /*7bd0*/  SHF.L.U32 R20, R18, 0x1f, RZ ;  /* 0x0000001f12147819 */ /* 0x000fe400000006ff */
[----:B--2---:R-:W-:Y:S02]  /*7be0*/  FMNMX R0, R23, R0, !PT ;  /* 0x0000000017007209 */ /* 0x004fe40007800000 */
[----:B------:R-:W-:Y:S01]  /*7bf0*/  FSETP.NEU.AND P2, PT, R3, -INF , PT ;  /* 0xff8000000300780b */ /* 0x000fe20003f4d000 */
[----:B------:R-:W1:Y:S01]  /*7c00*/  SYNCS.PHASECHK.TRANS64.TRYWAIT P4, [R177+URZ+0x19800], R20 ;  /* 0x01980014b10075a7 */ /* 0x000e62000808017f */
[----:B------:R-:W-:-:S02]  /*7c10*/  FSETP.NEU.AND P3, PT, R0, -INF , PT ;  /* 0xff8000000000780b */ /* 0x000fc40003f6d000 */
[----:B------:R-:W-:Y:S02]  /*7c20*/  FSEL R180, R3, RZ, P2 ;  /* 0x000000ff03b47208 */ /* 0x000fe40001000000 */
[----:B------:R-:W-:-:S03]  /*7c30*/  FSEL R178, R0, RZ, P3 ;  /* 0x000000ff00b27208 */ /* 0x000fc60001800000 */
[----:B------:R-:W-:Y:S02]  /*7c40*/  FADD R4, -R180, R21 ;  /* 0x00000015b4047221 */ /* 0x000fe40000000100 */
[----:B------:R-:W-:Y:S02]  /*7c50*/  FADD R10, -R178, R11 ;  /* 0x0000000bb20a7221 */ /* 0x000fe40000000100 */
[----:B------:R-:W-:Y:S01]  /*7c60*/  FMUL R179, R4, UR15 ;  /* 0x0000000f04b37c20 */ /* 0x000fe20008400000 */
[----:B------:R-:W-:Y:S01]  /*7c70*/  FMUL R4, R178, UR15 ;  /* 0x0000000fb2047c20 */ /* 0x000fe20008400000 */
[----:B------:R-:W-:-:S03]  /*7c80*/  FMUL R10, R10, UR15 ;  /* 0x0000000f0a0a7c20 */ /* 0x000fc60008400000 */
[----:B------:R-:W-:Y:S01]  /*7c90*/  FSETP.GEU.AND P5, PT, R179, -126, PT ;  /* 0xc2fc0000b300780b */ /* 0x000fe20003fae000 */
[--C-:B------:R-:W-:Y:S01]  /*7ca0*/  FFMA R26, R26, UR15, -R4.reuse ;  /* 0x0000000f1a1a7c23 */ /* 0x100fe20008000804 */
[----:B------:R-:W-:Y:S01]  /*7cb0*/  FSETP.GEU.AND P6, PT, R10, -126, PT ;  /* 0xc2fc00000a00780b */ /* 0x000fe20003fce000 */
[--C-:B------:R-:W-:Y:S01]  /*7cc0*/  FFMA R182, R27, UR15, -R4.reuse ;  /* 0x0000000f1bb67c23 */ /* 0x100fe20008000804 */
[----:B------:R-:W-:Y:S02]  /*7cd0*/  FFMA R30, R30, UR15, -R4 ;  /* 0x0000000f1e1e7c23 */ /* 0x000fe40008000804 */
[----:B------:R-:W-:Y:S02]  /*7ce0*/  FSETP.GEU.AND P2, PT, R26, -126, PT ;  /* 0xc2fc00001a00780b */ /* 0x000fe40003f4e000 */
[----:B------:R-:W-:-:S05]  /*7cf0*/  FSETP.GEU.AND P3, PT, R182, -126, PT ;  /* 0xc2fc0000b600780b */ /* 0x000fca0003f6e000 */
[----:B------:R-:W-:Y:S02]  /*7d00*/  @!P5 FMUL R179, R179, 0.5 ;  /* 0x3f000000b3b3d820 */ /* 0x000fe40000400000 */
[----:B------:R-:W-:-:S04]  /*7d10*/  @!P6 FMUL R10, R10, 0.5 ;  /* 0x3f0000000a0ae820 */ /* 0x000fc80000400000 */
[----:B------:R-:W2:Y:S01]  /*7d20*/  MUFU.EX2 R179, R179 ;  /* 0x000000b300b37308 */ /* 0x000ea20000000800 */
[----:B------:R-:W-:-:S07]  /*7d30*/  @!P2 FMUL R26, R26, 0.5 ;  /* 0x3f0000001a1aa820 */ /* 0x000fce0000400000 */
[----:B------:R3:W4:Y:S01]  /*7d40*/  MUFU.EX2 R178, R10 ;  /* 0x0000000a00b27308 */ /* 0x0007220000000800 */
[----:B-1----:R-:W-:Y:S05]  /*7d50*/  @!P4 BRA `(.L_x_31) ;  /* 0x00000064003cc947 */ /* 0x002fea0003800000 */
.L_x_71:
[----:B------:R-:W-:Y:S05]  /*7d60*/  BSYNC B0 ;  /* 0x0000000000007941 */ /* 0x000fea0003800000 */
.L_x_30:
[----:B------:R-:W-:Y:S01]  /*7d70*/  FMUL R11, R180, UR15 ;  /* 0x0000000fb40b7c20 */ /* 0x000fe20008400000 */
[----:B----4-:R-:W-:Y:S01]  /*7d80*/  @!P6 FMUL R178, R178, R178 ;  /* 0x000000b2b2b2e220 */ /* 0x010fe20000400000 */
[----:B------:R-:W-:Y:S01]  /*7d90*/  FSETP.GEU.AND P4, PT, R30, -126, PT ;  /* 0xc2fc00001e00780b */ /* 0x000fe20003f8e000 */
[----:B------:R-:W1:Y:S01]  /*7da0*/  MUFU.EX2 R27, R26 ;  /* 0x0000001a001b7308 */ /* 0x000e620000000800 */
[--C-:B------:R-:W-:Y:S01]  /*7db0*/  FFMA R24, R24, UR15, -R11.reuse ;  /* 0x0000000f18187c23 */ /* 0x100fe2000800080b */
[--C-:B------:R-:W-:Y:S01]  /*7dc0*/  FFMA R33, R33, UR15, -R11.reuse ;  /* 0x0000000f21217c23 */ /* 0x100fe2000800080b */
[--C-:B------:R-:W-:Y:S01]  /*7dd0*/  FFMA R29, R29, UR15, -R11.reuse ;  /* 0x0000000f1d1d7c23 */ /* 0x100fe2000800080b */
[--C-:B------:R-:W-:Y:S01]  /*7de0*/  FFMA R31, R31, UR15, -R4.reuse ;  /* 0x0000000f1f1f7c23 */ /* 0x100fe20008000804 */
[----:B--2---:R-:W-:Y:S01]  /*7df0*/  @!P5 FMUL R179, R179, R179 ;  /* 0x000000b3b3b3d220 */ /* 0x004fe20000400000 */
[----:B------:R-:W-:Y:S01]  /*7e00*/  FSETP.GEU.AND P6, PT, R24, -126, PT ;  /* 0xc2fc00001800780b */ /* 0x000fe20003fce000 */
[--C-:B---3--:R-:W-:Y:S01]  /*7e10*/  FFMA R10, R39, UR15, -R4.reuse ;  /* 0x0000000f270a7c23 */ /* 0x108fe20008000804 */
[--C-:B------:R-:W-:Y:S01]  /*7e20*/  FFMA R39, R40, UR15, -R11.reuse ;  /* 0x0000000f28277c23 */ /* 0x100fe2000800080b */
[----:B------:R-:W-:Y:S01]  /*7e30*/  FSETP.GEU.AND P5, PT, R31, -126, PT ;  /* 0xc2fc00001f00780b */ /* 0x000fe20003fae000 */
[--C-:B------:R-:W-:Y:S01]  /*7e40*/  FFMA R40, R45, UR15, -R11.reuse ;  /* 0x0000000f2d287c23 */ /* 0x100fe2000800080b */
[--C-:B------:R-:W-:Y:S01]  /*7e50*/  FFMA R45, R48, UR15, -R11.reuse ;  /* 0x0000000f302d7c23 */ /* 0x100fe2000800080b */
[----:B------:R-:W-:Y:S01]  /*7e60*/  @!P4 FMUL R30, R30, 0.5 ;  /* 0x3f0000001e1ec820 */ /* 0x000fe20000400000 */
[--C-:B------:R-:W-:Y:S01]  /*7e70*/  FFMA R25, R25, UR15, -R11.reuse ;  /* 0x0000000f19197c23 */ /* 0x100fe2000800080b */
[--C-:B------:R-:W-:Y:S01]  /*7e80*/  FFMA R48, R53, UR15, -R11.reuse ;  /* 0x0000000f35307c23 */ /* 0x100fe2000800080b */
[----:B------:R-:W-:Y:S01]  /*7e90*/  @!P3 FMUL R182, R182, 0.5 ;  /* 0x3f000000b6b6b820 */ /* 0x000fe20000400000 */
[----:B------:R2:W3:Y:S01]  /*7ea0*/  MUFU.EX2 R26, R30 ;  /* 0x0000001e001a7308 */ /* 0x0004e20000000800 */
[----:B-1----:R-:W-:Y:S01]  /*7eb0*/  @!P2 FMUL R27, R27, R27 ;  /* 0x0000001b1b1ba220 */ /* 0x002fe20000400000 */
[----:B------:R-:W-:Y:S01]  /*7ec0*/  FSETP.GEU.AND P2, PT, R25, -126, PT ;  /* 0xc2fc00001900780b */ /* 0x000fe20003f4e000 */
[----:B------:R-:W-:Y:S01]  /*7ed0*/  @!P6 FMUL R24, R24, 0.5 ;  /* 0x3f0000001818e820 */ /* 0x000fe20000400000 */
[--C-:B------:R-:W-:Y:S01]  /*7ee0*/  FFMA R34, R34, UR15, -R4.reuse ;  /* 0x0000000f22227c23 */ /* 0x100fe20008000804 */
[--C-:B------:R-:W-:Y:S01]  /*7ef0*/  FFMA R28, R28, UR15, -R11.reuse ;  /* 0x0000000f1c1c7c23 */ /* 0x100fe2000800080b */
[----:B------:R-:W-:Y:S01]  /*7f00*/  @!P5 FMUL R31, R31, 0.5 ;  /* 0x3f0000001f1fd820 */ /* 0x000fe20000400000 */
[--C-:B------:R-:W-:Y:S01]  /*7f10*/  FFMA R35, R35, UR15, -R4.reuse ;  /* 0x0000000f23237c23 */ /* 0x100fe20008000804 */
[----:B------:R-:W1:Y:S01]  /*7f20*/  MUFU.EX2 R182, R182 ;  /* 0x000000b600b67308 */ /* 0x000e620000000800 */
[--C-:B------:R-:W-:Y:S01]  /*7f30*/  FFMA R21, R63, UR15, -R4.reuse ;  /* 0x0000000f3f157c23 */ /* 0x100fe20008000804 */
[--C-:B--2---:R-:W-:Y:S01]  /*7f40*/  FFMA R30, R32, UR15, -R11.reuse ;  /* 0x0000000f201e7c23 */ /* 0x104fe2000800080b */
[--C-:B------:R-:W-:Y:S01]  /*7f50*/  FFMA R32, R37, UR15, -R11.reuse ;  /* 0x0000000f25207c23 */ /* 0x100fe2000800080b */
[----:B------:R-:W-:Y:S01]  /*7f60*/  FFMA R53, R57, UR15, -R11 ;  /* 0x0000000f39357c23 */ /* 0x000fe2000800080b */
[----:B------:R-:W-:Y:S01]  /*7f70*/  FFMA R19, R178, R19, R27 ;  /* 0x00000013b2137223 */ /* 0x000fe2000000001b */
[--C-:B------:R-:W-:Y:S01]  /*7f80*/  FFMA R57, R61, UR15, -R11.reuse ;  /* 0x0000000f3d397c23 */ /* 0x100fe2000800080b */
[----:B------:R-:W-:Y:S01]  /*7f90*/  @!P2 FMUL R25, R25, 0.5 ;  /* 0x3f0000001919a820 */ /* 0x000fe20000400000 */
[----:B------:R-:W2:Y:S01]  /*7fa0*/  MUFU.EX2 R24, R24 ;  /* 0x0000001800187308 */ /* 0x000ea20000000800 */
[----:B---3--:R-:W-:Y:S01]  /*7fb0*/  @!P4 FMUL R26, R26, R26 ;  /* 0x0000001a1a1ac220 */ /* 0x008fe20000400000 */
[----:B------:R-:W-:Y:S01]  /*7fc0*/  FSETP.GEU.AND P4, PT, R29, -126, PT ;  /* 0xc2fc00001d00780b */ /* 0x000fe20003f8e000 */
[--C-:B------:R-:W-:Y:S01]  /*7fd0*/  FFMA R65, R65, UR15, -R11.reuse ;  /* 0x0000000f41417c23 */ /* 0x100fe2000800080b */
[--C-:B------:R-:W-:Y:S01]  /*7fe0*/  FFMA R69, R69, UR15, -R11.reuse ;  /* 0x0000000f45457c23 */ /* 0x100fe2000800080b */
[--C-:B------:R-:W-:Y:S01]  /*7ff0*/  FFMA R72, R72, UR15, -R11.reuse ;  /* 0x0000000f48487c23 */ /* 0x100fe2000800080b */
[--C-:B------:R-:W-:Y:S01]  /*8000*/  FFMA R73, R73, UR15, -R11.reuse ;  /* 0x0000000f49497c23 */ /* 0x100fe2000800080b */
[--C-:B------:R-:W-:Y:S01]  /*8010*/  FFMA R76, R76, UR15, -R11.reuse ;  /* 0x0000000f4c4c7c23 */ /* 0x100fe2000800080b */
[----:B------:R3:W-:Y:S01]  /*8020*/  MUFU.EX2 R177, R31 ;  /* 0x0000001f00b17308 */ /* 0x0007e20000000800 */
[----:B-1----:R-:W-:Y:S01]  /*8030*/  @!P3 FMUL R182, R182, R182 ;  /* 0x000000b6b6b6b220 */ /* 0x002fe20000400000 */
[----:B------:R-:W-:Y:S01]  /*8040*/  FSETP.GEU.AND P3, PT, R28, -126, PT ;  /* 0xc2fc00001c00780b */ /* 0x000fe20003f6e000 */
[--C-:B------:R-:W-:Y:S01]  /*8050*/  FFMA R77, R77, UR15, -R11.reuse ;  /* 0x0000000f4d4d7c23 */ /* 0x100fe2000800080b */
[--C-:B------:R-:W-:Y:S01]  /*8060*/  FFMA R80, R80, UR15, -R11.reuse ;  /* 0x0000000f50507c23 */ /* 0x100fe2000800080b */
[--C-:B------:R-:W-:Y:S01]  /*8070*/  FFMA R81, R81, UR15, -R11.reuse ;  /* 0x0000000f51517c23 */ /* 0x100fe2000800080b */
[--C-:B------:R-:W-:Y:S01]  /*8080*/  FFMA R84, R84, UR15, -R11.reuse ;  /* 0x0000000f54547c23 */ /* 0x100fe2000800080b */
[----:B------:R-:W-:Y:S01]  /*8090*/  @!P4 FMUL R29, R29, 0.5 ;  /* 0x3f0000001d1dc820 */ /* 0x000fe20000400000 */
[----:B------:R-:W1:Y:S01]  /*80a0*/  MUFU.EX2 R183, R25 ;  /* 0x0000001900b77308 */ /* 0x000e620000000800 */
[----:B--2---:R-:W-:Y:S01]  /*80b0*/  @!P6 FMUL R24, R24, R24 ;  /* 0x000000181818e220 */ /* 0x004fe20000400000 */
[----:B------:R-:W-:Y:S01]  /*80c0*/  FSETP.GEU.AND P6, PT, R33, -126, PT ;  /* 0xc2fc00002100780b */ /* 0x000fe20003fce000 */
[--C-:B---3--:R-:W-:Y:S01]  /*80d0*/  FFMA R31, R43, UR15, -R4.reuse ;  /* 0x0000000f2b1f7c23 */ /* 0x108fe20008000804 */
[--C-:B------:R-:W-:Y:S01]  /*80e0*/  FFMA R43, R46, UR15, -R4.reuse ;  /* 0x0000000f2e2b7c23 */ /* 0x100fe20008000804 */
[--C-:B------:R-:W-:Y:S01]  /*80f0*/  FFMA R46, R50, UR15, -R4.reuse ;  /* 0x0000000f322e7c23 */ /* 0x100fe20008000804 */
[--C-:B------:R-:W-:Y:S01]  /*8100*/  FFMA R50, R54, UR15, -R4.reuse ;  /* 0x0000000f36327c23 */ /* 0x100fe20008000804 */
[--C-:B------:R-:W-:Y:S01]  /*8110*/  FFMA R54, R58, UR15, -R4.reuse ;  /* 0x0000000f3a367c23 */ /* 0x100fe20008000804 */
[----:B------:R2:W-:Y:S01]  /*8120*/  MUFU.EX2 R180, R29 ;  /* 0x0000001d00b47308 */ /* 0x0005e20000000800 */
[----:B------:R-:W-:Y:S01]  /*8130*/  @!P3 FMUL R28, R28, 0.5 ;  /* 0x3f0000001c1cb820 */ /* 0x000fe20000400000 */
[--C-:B------:R-:W-:Y:S01]  /*8140*/  FFMA R58, R64, UR15, -R11.reuse ;  /* 0x0000000f403a7c23 */ /* 0x100fe2000800080b */
[--C-:B------:R-:W-:Y:S01]  /*8150*/  FFMA R85, R85, UR15, -R11.reuse ;  /* 0x0000000f55557c23 */ /* 0x100fe2000800080b */
[--C-:B------:R-:W-:Y:S01]  /*8160*/  FFMA R88, R88, UR15, -R11.reuse ;  /* 0x0000000f58587c23 */ /* 0x100fe2000800080b */
[--C-:B------:R-:W-:Y:S01]  /*8170*/  FFMA R89, R89, UR15, -R11.reuse ;  /* 0x0000000f59597c23 */ /* 0x100fe2000800080b */
[--C-:B------:R-:W-:Y:S01]  /*8180*/  FFMA R92, R92, UR15, -R11.reuse ;  /* 0x0000000f5c5c7c23 */ /* 0x100fe2000800080b */
[----:B------:R-:W-:Y:S01]  /*8190*/  @!P6 FMUL R33, R33, 0.5 ;  /* 0x3f0000002121e820 */ /* 0x000fe20000400000 */
[----:B------:R3:W4:Y:S01]  /*81a0*/  MUFU.EX2 R181, R28 ;  /* 0x0000001c00b57308 */ /* 0x0007220000000800 */
[--C-:B--2---:R-:W-:Y:S01]  /*81b0*/  FFMA R29, R36, UR15, -R11.reuse ;  /* 0x0000000f241d7c23 */ /* 0x104fe2000800080b */
[--C-:B------:R-:W-:Y:S01]  /*81c0*/  FFMA R36, R38, UR15, -R4.reuse ;  /* 0x0000000f26247c23 */ /* 0x100fe20008000804 */
[----:B-1----:R-:W-:Y:S01]  /*81d0*/  @!P2 FMUL R183, R183, R183 ;  /* 0x000000b7b7b7a220 */ /* 0x002fe20000400000 */
[----:B------:R-:W-:Y:S01]  /*81e0*/  FSETP.GEU.AND P2, PT, R34, -126, PT ;  /* 0xc2fc00002200780b */ /* 0x000fe20003f4e000 */
[--C-:B------:R-:W-:Y:S01]  /*81f0*/  FFMA R38, R49, UR15, -R11.reuse ;  /* 0x0000000f31267c23 */ /* 0x100fe2000800080b */
[--C-:B------:R-:W-:Y:S01]  /*8200*/  FFMA R49, R52, UR15, -R11.reuse ;  /* 0x0000000f34317c23 */ /* 0x100fe2000800080b */
[--C-:B------:R-:W-:Y:S01]  /*8210*/  FFMA R52, R56, UR15, -R11.reuse ;  /* 0x0000000f38347c23 */ /* 0x100fe2000800080b */
[----:B------:R-:W1:Y:S01]  /*8220*/  MUFU.EX2 R33, R33 ;  /* 0x0000002100217308 */ /* 0x000e620000000800 */
[--C-:B---3--:R-:W-:Y:S01]  /*8230*/  FFMA R28, R41, UR15, -R11.reuse ;  /* 0x0000000f291c7c23 */ /* 0x108fe2000800080b */
[--C-:B------:R-:W-:Y:S01]  /*8240*/  FFMA R56, R60, UR15, -R11.reuse ;  /* 0x0000000f3c387c23 */ /* 0x100fe2000800080b */
[--C-:B------:R-:W-:Y:S01]  /*8250*/  FFMA R93, R93, UR15, -R11.reuse ;  /* 0x0000000f5d5d7c23 */ /* 0x100fe2000800080b */
[--C-:B------:R-:W-:Y:S01]  /*8260*/  FFMA R96, R96, UR15, -R11.reuse ;  /* 0x0000000f60607c23 */ /* 0x100fe2000800080b */
[--C-:B------:R-:W-:Y:S01]  /*8270*/  FFMA R97, R97, UR15, -R11.reuse ;  /* 0x0000000f61617c23 */ /* 0x100fe2000800080b */
[--C-:B------:R-:W-:Y:S01]  /*8280*/  FFMA R100, R100, UR15, -R11.reuse ;  /* 0x0000000f64647c23 */ /* 0x100fe2000800080b */
[--C-:B------:R-:W-:Y:S01]  /*8290*/  FFMA R101, R101, UR15, -R11.reuse ;  /* 0x0000000f65657c23 */ /* 0x100fe2000800080b */
[--C-:B------:R-:W-:Y:S01]  /*82a0*/  FFMA R104, R104, UR15, -R11.reuse ;  /* 0x0000000f68687c23 */ /* 0x100fe2000800080b */
[----:B------:R-:W-:Y:S01]  /*82b0*/  @!P2 FMUL R34, R34, 0.5 ;  /* 0x3f0000002222a820 */ /* 0x000fe20000400000 */
[----:B----4-:R-:W-:Y:S01]  /*82c0*/  @!P3 FMUL R181, R181, R181 ;  /* 0x000000b5b5b5b220 */ /* 0x010fe20000400000 */
[----:B------:R-:W-:Y:S01]  /*82d0*/  FSETP.GEU.AND P3, PT, R35, -126, PT ;  /* 0xc2fc00002300780b */ /* 0x000fe20003f6e000 */
[--C-:B------:R-:W-:Y:S01]  /*82e0*/  FFMA R105, R105, UR15, -R11.reuse ;  /* 0x0000000f69697c23 */ /* 0x100fe2000800080b */
[--C-:B------:R-:W-:Y:S01]  /*82f0*/  FFMA R108, R108, UR15, -R11.reuse ;  /* 0x0000000f6c6c7c23 */ /* 0x100fe2000800080b */
[--C-:B------:R-:W-:Y:S01]  /*8300*/  FFMA R109, R109, UR15, -R11.reuse ;  /* 0x0000000f6d6d7c23 */ /* 0x100fe2000800080b */
[----:B------:R-:W2:Y:S01]  /*8310*/  MUFU.EX2 R34, R34 ;  /* 0x0000002200227308 */ /* 0x000ea20000000800 */
[--C-:B------:R-:W-:Y:S01]  /*8320*/  FFMA R112, R112, UR15, -R11.reuse ;  /* 0x0000000f70707c23 */ /* 0x100fe2000800080b */
[----:B-1----:R-:W-:Y:S01]  /*8330*/  @!P6 FMUL R33, R33, R33 ;  /* 0x000000212121e220 */ /* 0x002fe20000400000 */
[----:B------:R-:W-:Y:S01]  /*8340*/  FSETP.GEU.AND P6, PT, R36, -126, PT ;  /* 0xc2fc00002400780b */ /* 0x000fe20003fce000 */
[--C-:B------:R-:W-:Y:S01]  /*8350*/  FFMA R113, R113, UR15, -R11.reuse ;  /* 0x0000000f71717c23 */ /* 0x100fe2000800080b */
[--C-:B------:R-:W-:Y:S01]  /*8360*/  FFMA R116, R116, UR15, -R11.reuse ;  /* 0x0000000f74747c23 */ /* 0x100fe2000800080b */
[--C-:B------:R-:W-:Y:S01]  /*8370*/  FFMA R117, R117, UR15, -R11.reuse ;  /* 0x0000000f75757c23 */ /* 0x100fe2000800080b */
[--C-:B------:R-:W-:Y:S01]  /*8380*/  FFMA R120, R120, UR15, -R11.reuse ;  /* 0x0000000f78787c23 */ /* 0x100fe2000800080b */
[--C-:B------:R-:W-:Y:S01]  /*8390*/  FFMA R121, R121, UR15, -R11.reuse ;  /* 0x0000000f79797c23 */ /* 0x100fe2000800080b */
[----:B------:R-:W-:Y:S01]  /*83a0*/  @!P3 FMUL R35, R35, 0.5 ;  /* 0x3f0000002323b820 */ /* 0x000fe20000400000 */
[--C-:B------:R-:W-:Y:S01]  /*83b0*/  FFMA R124, R124, UR15, -R11.reuse ;  /* 0x0000000f7c7c7c23 */ /* 0x100fe2000800080b */
[--C-:B------:R-:W-:Y:S01]  /*83c0*/  FFMA R125, R125, UR15, -R11.reuse ;  /* 0x0000000f7d7d7c23 */ /* 0x100fe2000800080b */
[--C-:B------:R-:W-:Y:S01]  /*83d0*/  FFMA R128, R128, UR15, -R11.reuse ;  /* 0x0000000f80807c23 */ /* 0x100fe2000800080b */
[----:B------:R1:W-:Y:S01]  /*83e0*/  MUFU.EX2 R37, R35 ;  /* 0x0000002300257308 */ /* 0x0003e20000000800 */
[--C-:B------:R-:W-:Y:S01]  /*83f0*/  FFMA R129, R129, UR15, -R11.reuse ;  /* 0x0000000f81817c23 */ /* 0x100fe2000800080b */
[--C-:B------:R-:W-:Y:S01]  /*8400*/  FFMA R132, R132, UR15, -R11.reuse ;  /* 0x0000000f84847c23 */ /* 0x100fe2000800080b */
[----:B------:R-:W-:Y:S01]  /*8410*/  @!P6 FMUL R36, R36, 0.5 ;  /* 0x3f0000002424e820 */ /* 0x000fe20000400000 */
[----:B--2---:R-:W-:Y:S01]  /*8420*/  @!P2 FMUL R34, R34, R34 ;  /* 0x000000222222a220 */ /* 0x004fe20000400000 */
[----:B------:R-:W-:Y:S01]  /*8430*/  FSETP.GEU.AND P2, PT, R10, -126, PT ;  /* 0xc2fc00000a00780b */ /* 0x000fe20003f4e000 */
[--C-:B------:R-:W-:Y:S01]  /*8440*/  FFMA R133, R133, UR15, -R11.reuse ;  /* 0x0000000f85857c23 */ /* 0x100fe2000800080b */
[--C-:B------:R-:W-:Y:S01]  /*8450*/  FFMA R136, R136, UR15, -R11.reuse ;  /* 0x0000000f88887c23 */ /* 0x100fe2000800080b */
[--C-:B------:R-:W-:Y:S01]  /*8460*/  FFMA R137, R137, UR15, -R11.reuse ;  /* 0x0000000f89897c23 */ /* 0x100fe2000800080b */
[----:B------:R-:W2:Y:S01]  /*8470*/  MUFU.EX2 R36, R36 ;  /* 0x0000002400247308 */ /* 0x000ea20000000800 */
[--C-:B-1----:R-:W-:Y:S01]  /*8480*/  FFMA R35, R44, UR15, -R11.reuse ;  /* 0x0000000f2c237c23 */ /* 0x102fe2000800080b */
[--C-:B------:R-:W-:Y:S01]  /*8490*/  FFMA R44, R47, UR15, -R4.reuse ;  /* 0x0000000f2f2c7c23 */ /* 0x100fe20008000804 */
[--C-:B------:R-:W-:Y:S01]  /*84a0*/  FFMA R47, R51, UR15, -R4.reuse ;  /* 0x0000000f332f7c23 */ /* 0x100fe20008000804 */
[--C-:B------:R-:W-:Y:S01]  /*84b0*/  FFMA R51, R55, UR15, -R4.reuse ;  /* 0x0000000f37337c23 */ /* 0x100fe20008000804 */
[----:B------:R-:W-:Y:S01]  /*84c0*/  FFMA R55, R59, UR15, -R4 ;  /* 0x0000000f3b377c23 */ /* 0x000fe20008000804 */
        /* <DEDUP_REMOVED lines=8> */
[----:B------:R-:W-:Y:S01]  /*8550*/  FFMA R149, R149, UR15, -R11 ;  /* 0x0000000f95957c23 */ /* 0x000fe2000800080b */
[----:B------:R-:W-:Y:S01]  /*8560*/  MOV R11, 0xc0000010 ;  /* 0xc0000010000b7802 */ /* 0x000fe20000000f00 */
[----:B------:R-:W-:Y:S05]  /*8570*/  WARPSYNC.ALL ;  /* 0x0000000000007948 */ /* 0x000fea0003800000 */
[----:B--2---:R-:W-:Y:S01]  /*8580*/  @!P6 FMUL R36, R36, R36 ;  /* 0x000000242424e220 */ /* 0x004fe20000400000 */
[----:B------:R-:W-:Y:S01]  /*8590*/  FSETP.GEU.AND P6, PT, R31, -126, PT ;  /* 0xc2fc00001f00780b */ /* 0x000fe20003fce000 */
[----:B------:R-:W-:Y:S01]  /*85a0*/  @!P5 FMUL R177, R177, R177 ;  /* 0x000000b1b1b1d220 */ /* 0x000fe20000400000 */
[----:B-1----:R-:W-:Y:S01]  /*85b0*/  MOV R10, UR14 ;  /* 0x0000000e000a7c02 */ /* 0x002fe20008000f00 */
[----:B------:R-:W-:Y:S01]  /*85c0*/  @!P4 FMUL R180, R180, R180 ;  /* 0x000000b4b4b4c220 */ /* 0x000fe20000400000 */
[----:B------:R-:W-:Y:S01]  /*85d0*/  R2UR UR7, R11 ;  /* 0x000000000b0772ca */ /* 0x000fe200000e0000 */
[-C--:B------:R-:W-:Y:S01]  /*85e0*/  FMUL R168, R168, R179.reuse ;  /* 0x000000b3a8a87220 */ /* 0x080fe20000400000 */
[----:B------:R-:W-:Y:S01]  /*85f0*/  FMUL R169, R169, R179 ;  /* 0x000000b3a9a97220 */ /* 0x000fe20000400000 */
[----:B------:R-:W-:-:S02]  /*8600*/  IMAD R10, R15, 0x600, R10 ;  /* 0x000006000f0a7824 */ /* 0x000fc400078e020a */
[-C--:B------:R-:W-:Y:S01]  /*8610*/  FMUL R172, R172, R179.reuse ;  /* 0x000000b3acac7220 */ /* 0x080fe20000400000 */
[----:B------:R-:W-:Y:S01]  /*8620*/  FMUL R173, R173, R179 ;  /* 0x000000b3adad7220 */ /* 0x000fe20000400000 */
[----:B------:R-:W-:Y:S01]  /*8630*/  F2FP.BF16.F32.PACK_AB R25, R182, R27 ;  /* 0x0000001bb619723e */ /* 0x000fe200000010ff */
[-C--:B------:R-:W-:Y:S01]  /*8640*/  FMUL R170, R170, R178.reuse ;  /* 0x000000b2aaaa7220 */ /* 0x080fe20000400000 */
[C---:B------:R-:W-:Y:S01]  /*8650*/  IADD3 R20, R10.reuse, 0x200, RZ ;  /* 0x000002000a147810 */ /* 0x040fe20007ffe0ff */
[----:B------:R-:W-:Y:S01]  /*8660*/  @!P6 FMUL R31, R31, 0.5 ;  /* 0x3f0000001f1fe820 */ /* 0x000fe20000400000 */
[----:B------:R-:W-:Y:S01]  /*8670*/  R2UR UR6, R10 ;  /* 0x000000000a0672ca */ /* 0x000fe200000e0000 */
[-C--:B------:R-:W-:Y:S01]  /*8680*/  FMUL R171, R171, R178.reuse ;  /* 0x000000b2abab7220 */ /* 0x080fe20000400000 */
[----:B------:R-:W-:Y:S01]  /*8690*/  R2UR UR10, R20 ;  /* 0x00000000140a72ca */ /* 0x000fe200000e0000 */
[-C--:B------:R-:W-:Y:S01]  /*86a0*/  FMUL R174, R174, R178.reuse ;  /* 0x000000b2aeae7220 */ /* 0x080fe20000400000 */
[----:B------:R-:W-:Y:S01]  /*86b0*/  FMUL R175, R175, R178 ;  /* 0x000000b2afaf7220 */ /* 0x000fe20000400000 */
[----:B------:R-:W1:Y:S01]  /*86c0*/  MUFU.EX2 R31, R31 ;  /* 0x0000001f001f7308 */ /* 0x000e620000000800 */
[----:B------:R-:W-:Y:S01]  /*86d0*/  FFMA R176, R179, R176, R24 ;  /* 0x000000b0b3b07223 */ /* 0x000fe20000000018 */
[----:B------:R-:W-:Y:S01]  /*86e0*/  F2FP.BF16.F32.PACK_AB R27, R177, R26 ;  /* 0x0000001ab11b723e */ /* 0x000fe200000010ff */
[-C--:B------:R-:W-:Y:S01]  /*86f0*/  FMUL R160, R160, R179.reuse ;  /* 0x000000b3a0a07220 */ /* 0x080fe20000400000 */
[----:B------:R-:W-:Y:S01]  /*8700*/  F2FP.BF16.F32.PACK_AB R24, R183, R24 ;  /* 0x00000018b718723e */ /* 0x000fe200000010ff */
[-C--:B------:R-:W-:Y:S01]  /*8710*/  FMUL R161, R161, R179.reuse ;  /* 0x000000b3a1a17220 */ /* 0x080fe20000400000 */
[-C--:B------:R-:W-:Y:S01]  /*8720*/  FMUL R164, R164, R179.reuse ;  /* 0x000000b3a4a47220 */ /* 0x080fe20000400000 */
[-C--:B------:R-:W-:Y:S01]  /*8730*/  FMUL R165, R165, R179.reuse ;  /* 0x000000b3a5a57220 */ /* 0x080fe20000400000 */
[-C--:B------:R-:W-:Y:S01]  /*8740*/  FMUL R162, R162, R178.reuse ;  /* 0x000000b2a2a27220 */ /* 0x080fe20000400000 */
[-C--:B------:R-:W-:Y:S01]  /*8750*/  FMUL R163, R163, R178.reuse ;  /* 0x000000b2a3a37220 */ /* 0x080fe20000400000 */
[-C--:B------:R-:W-:Y:S01]  /*8760*/  FMUL R166, R166, R178.reuse ;  /* 0x000000b2a6a67220 */ /* 0x080fe20000400000 */
[-C--:B------:R-:W-:Y:S01]  /*8770*/  FMUL R167, R167, R178.reuse ;  /* 0x000000b2a7a77220 */ /* 0x080fe20000400000 */
[----:B------:R-:W-:Y:S01]  /*8780*/  FSETP.GEU.AND P5, PT, R30, -126, PT ;  /* 0xc2fc00001e00780b */ /* 0x000fe20003fae000 */
[-C--:B------:R-:W-:Y:S01]  /*8790*/  FMUL R152, R152, R179.reuse ;  /* 0x000000b398987220 */ /* 0x080fe20000400000 */
[----:B------:R-:W-:Y:S01]  /*87a0*/  IADD3 R22, R10, 0x400, RZ ;  /* 0x000004000a167810 */ /* 0x000fe20007ffe0ff */
[----:B------:R-:W-:Y:S01]  /*87b0*/  FMUL R153, R153, R179 ;  /* 0x000000b399997220 */ /* 0x000fe20000400000 */
[----:B------:R-:W-:Y:S01]  /*87c0*/  MOV R23, 0xc0000010 ;  /* 0xc000001000177802 */ /* 0x000fe20000000f00 */
[----:B-1----:R-:W-:Y:S01]  /*87d0*/  @!P6 FMUL R31, R31, R31 ;  /* 0x0000001f1f1fe220 */ /* 0x002fe20000400000 */
[----:B------:R-:W-:Y:S01]  /*87e0*/  FSETP.GEU.AND P6, PT, R45, -126, PT ;  /* 0xc2fc00002d00780b */ /* 0x000fe20003fce000 */
[-C--:B------:R-:W-:Y:S01]  /*87f0*/  FMUL R156, R156, R179.reuse ;  /* 0x000000b39c9c7220 */ /* 0x080fe20000400000 */
[----:B------:R-:W-:Y:S01]  /*8800*/  R2UR UR18, R22 ;  /* 0x00000000161272ca */ /* 0x000fe200000e0000 */
[----:B------:R-:W-:Y:S01]  /*8810*/  FMUL R157, R157, R179 ;  /* 0x000000b39d9d7220 */ /* 0x000fe20000400000 */
[----:B------:R-:W-:Y:S01]  /*8820*/  R2UR UR19, R23 ;  /* 0x00000000171372ca */ /* 0x000fe200000e0000 */
[-C--:B------:R-:W-:Y:S01]  /*8830*/  FMUL R154, R154, R178.reuse ;  /* 0x000000b29a9a7220 */ /* 0x080fe20000400000 */
[-C--:B------:R-:W-:Y:S01]  /*8840*/  FMUL R155, R155, R178.reuse ;  /* 0x000000b29b9b7220 */ /* 0x080fe20000400000 */
[----:B------:R-:W-:Y:S01]  /*8850*/  @!P5 FMUL R30, R30, 0.5 ;  /* 0x3f0000001e1ed820 */ /* 0x000fe20000400000 */
[-C--:B------:R-:W-:Y:S01]  /*8860*/  FMUL R158, R158, R178.reuse ;  /* 0x000000b29e9e7220 */ /* 0x080fe20000400000 */
[----:B------:R-:W-:Y:S01]  /*8870*/  FMUL R159, R159, R178 ;  /* 0x000000b29f9f7220 */ /* 0x000fe20000400000 */
[----:B------:R-:W-:Y:S01]  /*8880*/  FSETP.GEU.AND P4, PT, R29, -126, PT ;  /* 0xc2fc00001d00780b */ /* 0x000fe20003f8e000 */
[----:B------:R-:W-:Y:S01]  /*8890*/  FADD R176, R176, R183 ;  /* 0x000000b7b0b07221 */ /* 0x000fe20000000000 */
[----:B------:R-:W-:Y:S01]  /*88a0*/  IADD3 R22, R10, 0x20, RZ ;  /* 0x000000200a167810 */ /* 0x000fe20007ffe0ff */
[----:B------:R-:W-:Y:S01]  /*88b0*/  @!P6 FMUL R45, R45, 0.5 ;  /* 0x3f0000002d2de820 */ /* 0x000fe20000400000 */
[----:B------:R-:W1:Y:S01]  /*88c0*/  MUFU.EX2 R30, R30 ;  /* 0x0000001e001e7308 */ /* 0x000e620000000800 */
[----:B------:R-:W-:Y:S01]  /*88d0*/  MOV R23, 0xc0000010 ;  /* 0xc000001000177802 */ /* 0x000fe20000000f00 */
[----:B------:R-:W-:Y:S01]  /*88e0*/  @!P3 FMUL R37, R37, R37 ;  /* 0x000000252525b220 */ /* 0x000fe20000400000 */
[----:B------:R-:W-:Y:S01]  /*88f0*/  @!P2 FMUL R41, R41, R41 ;  /* 0x000000292929a220 */ /* 0x000fe20000400000 */
[--C-:B------:R-:W-:Y:S01]  /*8900*/  FFMA R42, R42, UR15, -R4.reuse ;  /* 0x0000000f2a2a7c23 */ /* 0x100fe20008000804 */
[----:B------:R-:W-:Y:S01]  /*8910*/  FSETP.GEU.AND P3, PT, R39, -126, PT ;  /* 0xc2fc00002700780b */ /* 0x000fe20003f6e000 */
[--C-:B------:R-:W-:Y:S01]  /*8920*/  FFMA R62, R62, UR15, -R4.reuse ;  /* 0x0000000f3e3e7c23 */ /* 0x100fe20008000804 */
[----:B------:R-:W-:Y:S01]  /*8930*/  FSETP.GEU.AND P2, PT, R35, -126, PT ;  /* 0xc2fc00002300780b */ /* 0x000fe20003f4e000 */
[----:B------:R-:W2:Y:S01]  /*8940*/  MUFU.EX2 R45, R45 ;  /* 0x0000002d002d7308 */ /* 0x000ea20000000800 */
[----:B------:R-:W-:Y:S01]  /*8950*/  @!P4 FMUL R29, R29, 0.5 ;  /* 0x3f0000001d1dc820 */ /* 0x000fe20000400000 */
[--C-:B------:R-:W-:Y:S01]  /*8960*/  FFMA R60, R66, UR15, -R4.reuse ;  /* 0x0000000f423c7c23 */ /* 0x100fe20008000804 */
[--C-:B------:R-:W-:Y:S01]  /*8970*/  FFMA R61, R70, UR15, -R4.reuse ;  /* 0x0000000f463d7c23 */ /* 0x100fe20008000804 */
[--C-:B------:R-:W-:Y:S01]  /*8980*/  FFMA R66, R71, UR15, -R4.reuse ;  /* 0x0000000f47427c23 */ /* 0x100fe20008000804 */
[--C-:B------:R-:W-:Y:S01]  /*8990*/  FFMA R67, R67, UR15, -R4.reuse ;  /* 0x0000000f43437c23 */ /* 0x100fe20008000804 */
[--C-:B------:R-:W-:Y:S01]  /*89a0*/  FFMA R74, R74, UR15, -R4.reuse ;  /* 0x0000000f4a4a7c23 */ /* 0x100fe20008000804 */
[--C-:B------:R-:W-:Y:S01]  /*89b0*/  FFMA R78, R78, UR15, -R4.reuse ;  /* 0x0000000f4e4e7c23 */ /* 0x100fe20008000804 */
[----:B------:R-:W3:Y:S01]  /*89c0*/  MUFU.EX2 R29, R29 ;  /* 0x0000001d001d7308 */ /* 0x000ee20000000800 */
[----:B-1----:R-:W-:Y:S01]  /*89d0*/  @!P5 FMUL R30, R30, R30 ;  /* 0x0000001e1e1ed220 */ /* 0x002fe20000400000 */
[----:B------:R-:W-:Y:S01]  /*89e0*/  FSETP.GEU.AND P5, PT, R32, -126, PT ;  /* 0xc2fc00002000780b */ /* 0x000fe20003fae000 */
[----:B------:R-:W-:Y:S01]  /*89f0*/  @!P3 FMUL R39, R39, 0.5 ;  /* 0x3f0000002727b820 */ /* 0x000fe20000400000 */
[----:B------:R-:W-:Y:S01]  /*8a00*/  @!P2 FMUL R35, R35, 0.5 ;  /* 0x3f0000002323a820 */ /* 0x000fe20000400000 */
[--C-:B------:R-:W-:Y:S01]  /*8a10*/  FFMA R79, R79, UR15, -R4.reuse ;  /* 0x0000000f4f4f7c23 */ /* 0x100fe20008000804 */
[--C-:B------:R-:W-:Y:S01]  /*8a20*/  FFMA R82, R82, UR15, -R4.reuse ;  /* 0x0000000f52527c23 */ /* 0x100fe20008000804 */
[--C-:B------:R-:W-:Y:S01]  /*8a30*/  FFMA R86, R86, UR15, -R4.reuse ;  /* 0x0000000f56567c23 */ /* 0x100fe20008000804 */
[--C-:B------:R-:W-:Y:S01]  /*8a40*/  FFMA R87, R87, UR15, -R4.reuse ;  /* 0x0000000f57577c23 */ /* 0x100fe20008000804 */
[----:B--2---:R-:W-:Y:S01]  /*8a50*/  @!P6 FMUL R45, R45, R45 ;  /* 0x0000002d2d2de220 */ /* 0x004fe20000400000 */
[----:B------:R-:W-:Y:S01]  /*8a60*/  FSETP.GEU.AND P6, PT, R48, -126, PT ;  /* 0xc2fc00003000780b */ /* 0x000fe20003fce000 */
[----:B------:R-:W1:Y:S01]  /*8a70*/  MUFU.EX2 R39, R39 ;  /* 0x0000002700277308 */ /* 0x000e620000000800 */
[--C-:B------:R-:W-:Y:S01]  /*8a80*/  FFMA R98, R98, UR15, -R4.reuse ;  /* 0x0000000f62627c23 */ /* 0x100fe20008000804 */
[--C-:B------:R-:W-:Y:S01]  /*8a90*/  FFMA R99, R99, UR15, -R4.reuse ;  /* 0x0000000f63637c23 */ /* 0x100fe20008000804 */
[--C-:B------:R-:W-:Y:S01]  /*8aa0*/  FFMA R106, R106, UR15, -R4.reuse ;  /* 0x0000000f6a6a7c23 */ /* 0x100fe20008000804 */
[----:B------:R-:W-:Y:S01]  /*8ab0*/  @!P5 FMUL R32, R32, 0.5 ;  /* 0x3f0000002020d820 */ /* 0x000fe20000400000 */
[--C-:B------:R-:W-:Y:S01]  /*8ac0*/  FFMA R111, R111, UR15, -R4.reuse ;  /* 0x0000000f6f6f7c23 */ /* 0x100fe20008000804 */
[----:B---3--:R-:W-:Y:S01]  /*8ad0*/  @!P4 FMUL R29, R29, R29 ;  /* 0x0000001d1d1dc220 */ /* 0x008fe20000400000 */
[----:B------:R-:W-:Y:S01]  /*8ae0*/  FSETP.GEU.AND P4, PT, R28, -126, PT ;  /* 0xc2fc00001c00780b */ /* 0x000fe20003f8e000 */
[----:B------:R-:W2:Y:S01]  /*8af0*/  MUFU.EX2 R35, R35 ;  /* 0x0000002300237308 */ /* 0x000ea20000000800 */
[--C-:B------:R-:W-:Y:S01]  /*8b00*/  FFMA R110, R110, UR15, -R4.reuse ;  /* 0x0000000f6e6e7c23 */ /* 0x100fe20008000804 */
[--C-:B------:R-:W-:Y:S01]  /*8b10*/  FFMA R114, R114, UR15, -R4.reuse ;  /* 0x0000000f72727c23 */ /* 0x100fe20008000804 */
[--C-:B------:R-:W-:Y:S01]  /*8b20*/  FFMA R115, R115, UR15, -R4.reuse ;  /* 0x0000000f73737c23 */ /* 0x100fe20008000804 */
[----:B------:R-:W-:Y:S01]  /*8b30*/  @!P6 FMUL R48, R48, 0.5 ;  /* 0x3f0000003030e820 */ /* 0x000fe20000400000 */
[--C-:B------:R-:W-:Y:S01]  /*8b40*/  FFMA R119, R119, UR15, -R4.reuse ;  /* 0x0000000f77777c23 */ /* 0x100fe20008000804 */
[--C-:B------:R-:W-:Y:S01]  /*8b50*/  FFMA R118, R118, UR15, -R4.reuse ;  /* 0x0000000f76767c23 */ /* 0x100fe20008000804 */
[--C-:B------:R-:W-:Y:S01]  /*8b60*/  FFMA R122, R122, UR15, -R4.reuse ;  /* 0x0000000f7a7a7c23 */ /* 0x100fe20008000804 */
[----:B------:R-:W3:Y:S01]  /*8b70*/  MUFU.EX2 R32, R32 ;  /* 0x0000002000207308 */ /* 0x000ee20000000800 */
[----:B-1----:R-:W-:Y:S01]  /*8b80*/  @!P3 FMUL R39, R39, R39 ;  /* 0x000000272727b220 */ /* 0x002fe20000400000 */
[----:B------:R-:W-:Y:S01]  /*8b90*/  FSETP.GEU.AND P3, PT, R40, -126, PT ;  /* 0xc2fc00002800780b */ /* 0x000fe20003f6e000 */
[--C-:B------:R-:W-:Y:S01]  /*8ba0*/  FFMA R123, R123, UR15, -R4.reuse ;  /* 0x0000000f7b7b7c23 */ /* 0x100fe20008000804 */
[----:B------:R-:W-:Y:S01]  /*8bb0*/  @!P4 FMUL R28, R28, 0.5 ;  /* 0x3f0000001c1cc820 */ /* 0x000fe20000400000 */
[--C-:B------:R-:W-:Y:S01]  /*8bc0*/  FFMA R127, R127, UR15, -R4.reuse ;  /* 0x0000000f7f7f7c23 */ /* 0x100fe20008000804 */
[--C-:B------:R-:W-:Y:S01]  /*8bd0*/  FFMA R126, R126, UR15, -R4.reuse ;  /* 0x0000000f7e7e7c23 */ /* 0x100fe20008000804 */
[--C-:B------:R-:W-:Y:S01]  /*8be0*/  FFMA R130, R130, UR15, -R4.reuse ;  /* 0x0000000f82827c23 */ /* 0x100fe20008000804 */
        /* <DEDUP_REMOVED lines=19> */
[--C-:B------:R-:W-:Y:S01]  /*8d20*/  FFMA R147, R147, UR15, -R4.reuse ;  /* 0x0000000f93937c23 */ /* 0x100fe20008000804 */
[----:B------:R-:W-:Y:S01]  /*8d30*/  FFMA R150, R150, UR15, -R4 ;  /* 0x0000000f96967c23 */ /* 0x000fe20008000804 */
[----:B------:R-:W-:-:S02]  /*8d40*/  IADD3 R13, R13, 0x1, RZ ;  /* 0x000000010d0d7810 */ /* 0x000fc40007ffe0ff */
[----:B------:R-:W-:Y:S01]  /*8d50*/  @!P5 FMUL R42, R42, 0.5 ;  /* 0x3f0000002a2ad820 */ /* 0x000fe20000400000 */
        /* <DEDUP_REMOVED lines=10> */
[----:B------:R-:W-:-:S05]  /*8e00*/  FSETP.GEU.AND P2, PT, R50, -126, PT ;  /* 0xc2fc00003200780b */ /* 0x000fca0003f4e000 */
        /* <DEDUP_REMOVED lines=17> */
[----:B------:R2:W4:Y:S01]  /*8f20*/  MUFU.EX2 R64, R21 ;  /* 0x0000001500407308 */ /* 0x0005220000000800 */
[----:B---3--:R-:W-:Y:S01]  /*8f30*/  @!P2 FMUL R50, R50, R50 ;  /* 0x000000323232a220 */ /* 0x008fe20000400000 */
[----:B------:R-:W-:-:S05]  /*8f40*/  FSETP.GEU.AND P2, PT, R55, -126, PT ;  /* 0xc2fc00003700780b */ /* 0x000fca0003f4e000 */
[----:B------:R-:W-:Y:S01]  /*8f50*/  @!P3 FMUL R51, R51, 0.5 ;  /* 0x3f0000003333b820 */ /* 0x000fe20000400000 */
[----:B------:R-:W3:Y:S01]  /*8f60*/  MUFU.EX2 R47, R47 ;  /* 0x0000002f002f7308 */ /* 0x000ee20000000800 */
[----:B--2---:R-:W-:Y:S01]  /*8f70*/  MOV R21, 0xc0000010 ;  /* 0xc000001000157802 */ /* 0x004fe20000000f00 */
[----:B-1----:R-:W-:Y:S01]  /*8f80*/  @!P5 FMUL R44, R44, R44 ;  /* 0x0000002c2c2cd220 */ /* 0x002fe20000400000 */
[----:B------:R-:W-:Y:S02]  /*8f90*/  FSETP.GEU.AND P5, PT, R49, -126, PT ;  /* 0xc2fc00003100780b */ /* 0x000fe40003fae000 */
[----:B------:R-:W-:Y:S01]  /*8fa0*/  R2UR UR11, R21 ;  /* 0x00000000150b72ca */ /* 0x000fe200000e0000 */
[----:B------:R-:W-:Y:S01]  /*8fb0*/  FADD R21, R19, R182 ;  /* 0x000000b613157221 */ /* 0x000fe20000000000 */
[----:B------:R-:W-:Y:S01]  /*8fc0*/  @!P2 FMUL R55, R55, 0.5 ;  /* 0x3f0000003737a820 */ /* 0x000fe20000400000 */
[----:B------:R-:W1:Y:S01]  /*8fd0*/  MUFU.EX2 R51, R51 ;  /* 0x0000003300337308 */ /* 0x000e620000000800 */
[----:B----4-:R-:W-:Y:S01]  /*8fe0*/  @!P6 FMUL R64, R64, R64 ;  /* 0x000000404040e220 */ /* 0x010fe20000400000 */
[----:B------:R-:W-:Y:S01]  /*8ff0*/  FADD R20, R21, R26 ;  /* 0x0000001a15147221 */ /* 0x000fe20000000000 */
[----:B------:R-:W-:Y:S01]  /*9000*/  F2FP.BF16.F32.PACK_AB R26, R180, R181 ;  /* 0x000000b5b41a723e */ /* 0x000fe200000010ff */
[----:B------:R-:W-:Y:S01]  /*9010*/  FADD R21, R176, R181 ;  /* 0x000000b5b0157221 */ /* 0x000fe20000000000 */
[----:B------:R-:W-:Y:S01]  /*9020*/  FSETP.GEU.AND P6, PT, R59, -126, PT ;  /* 0xc2fc00003b00780b */ /* 0x000fe20003fce000 */
[----:B------:R-:W-:Y:S01]  /*9030*/  FADD R177, R20, R177 ;  /* 0x000000b114b17221 */ /* 0x000fe20000000000 */
[----:B------:R-:W-:Y:S01]  /*9040*/  WARPGROUP.ARRIVE ;  /* 0x00000000000079c5 */ /* 0x000fe20000000000 */
[----:B------:R-:W-:Y:S01]  /*9050*/  IADD3 R20, R10, 0x220, RZ ;  /* 0x000002200a147810 */ /* 0x000fe20007ffe0ff */
[----:B------:R-:W-:Y:S01]  /*9060*/  @!P5 FMUL R49, R49, 0.5 ;  /* 0x3f0000003131d820 */ /* 0x000fe20000400000 */
[----:B---3--:R-:W-:Y:S01]  /*9070*/  @!P4 FMUL R47, R47, R47 ;  /* 0x0000002f2f2fc220 */ /* 0x008fe20000400000 */
[----:B------:R-:W-:Y:S01]  /*9080*/  FSETP.GEU.AND P4, PT, R52, -126, PT ;  /* 0xc2fc00003400780b */ /* 0x000fe20003f8e000 */
[----:B------:R-:W2:Y:S01]  /*9090*/  MUFU.EX2 R55, R55 ;  /* 0x0000003700377308 */ /* 0x000ea20000000800 */
[----:B------:R-:W-:Y:S01]  /*90a0*/  HGMMA.64x16x16.F32.BF16 R168, R24, gdesc[UR4].tnspB, R168, gsb0 ;  /* 0x4020000418a87df0 */ /* 0x000fe200080018a8 */
[----:B------:R-:W-:-:S02]  /*90b0*/  R2UR UR6, R22 ;  /* 0x00000000160672ca */ /* 0x000fc400000e0000 */
[----:B------:R-:W-:Y:S01]  /*90c0*/  R2UR UR7, R23 ;  /* 0x00000000170772ca */ /* 0x000fe200000e0000 */
[----:B-1----:R-:W-:Y:S01]  /*90d0*/  @!P3 FMUL R51, R51, R51 ;  /* 0x000000333333b220 */ /* 0x002fe20000400000 */
[----:B------:R-:W-:Y:S01]  /*90e0*/  IADD3 R22, R10, 0x420, RZ ;  /* 0x000004200a167810 */ /* 0x000fe20007ffe0ff */
[----:B------:R-:W-:Y:S01]  /*90f0*/  @!P6 FMUL R59, R59, 0.5 ;  /* 0x3f0000003b3be820 */ /* 0x000fe20000400000 */
[----:B------:R-:W-:Y:S01]  /*9100*/  MOV R23, 0xc0000010 ;  /* 0xc000001000177802 */ /* 0x000fe20000000f00 */
[----:B------:R-:W1:Y:S01]  /*9110*/  MUFU.EX2 R49, R49 ;  /* 0x0000003100317308 */ /* 0x000e620000000800 */
[----:B------:R-:W-:Y:S02]  /*9120*/  FSETP.GEU.AND P3, PT, R56, -126, PT ;  /* 0xc2fc00003800780b */ /* 0x000fe40003f6e000 */
[----:B------:R-:W-:Y:S01]  /*9130*/  @!P4 FMUL R52, R52, 0.5 ;  /* 0x3f0000003434c820 */ /* 0x000fe20000400000 */
[----:B--2---:R-:W-:-:S05]  /*9140*/  @!P2 FMUL R55, R55, R55 ;  /* 0x000000373737a220 */ /* 0x004fca0000400000 */
[----:B------:R-:W2:Y:S01]  /*9150*/  MUFU.EX2 R52, R52 ;  /* 0x0000003400347308 */ /* 0x000ea20000000800 */
[----:B------:R-:W-:-:S04]  /*9160*/  FSETP.GEU.AND P2, PT, R58, -126, PT ;  /* 0xc2fc00003a00780b */ /* 0x000fc80003f4e000 */
[----:B------:R-:W-:Y:S01]  /*9170*/  @!P3 FMUL R56, R56, 0.5 ;  /* 0x3f0000003838b820 */ /* 0x000fe20000400000 */
[----:B-1----:R-:W-:Y:S01]  /*9180*/  @!P5 FMUL R49, R49, R49 ;  /* 0x000000313131d220 */ /* 0x002fe20000400000 */
[----:B------:R-:W-:Y:S01]  /*9190*/  FSETP.GEU.AND P5, PT, R53, -126, PT ;  /* 0xc2fc00003500780b */ /* 0x000fe20003fae000 */
[----:B------:R-:W1:Y:S06]  /*91a0*/  MUFU.EX2 R59, R59 ;  /* 0x0000003b003b7308 */ /* 0x000e6c0000000800 */
[----:B------:R-:W-:Y:S01]  /*91b0*/  @!P2 FMUL R58, R58, 0.5 ;  /* 0x3f0000003a3aa820 */ /* 0x000fe20000400000 */
[----:B--2---:R-:W-:Y:S01]  /*91c0*/  @!P4 FMUL R52, R52, R52 ;  /* 0x000000343434c220 */ /* 0x004fe20000400000 */
[----:B------:R-:W-:Y:S01]  /*91d0*/  FSETP.GEU.AND P4, PT, R57, -126, PT ;  /* 0xc2fc00003900780b */ /* 0x000fe20003f8e000 */
[----:B------:R-:W2:Y:S03]  /*91e0*/  MUFU.EX2 R56, R56 ;  /* 0x0000003800387308 */ /* 0x000ea60000000800 */
[----:B------:R-:W-:Y:S01]  /*91f0*/  @!P5 FMUL R53, R53, 0.5 ;  /* 0x3f0000003535d820 */ /* 0x000fe20000400000 */
[----:B------:R-:W-:-:S02]  /*9200*/  WARPGROUP.DEPBAR.LE gsb0, 0x0 ;  /* 0x00008000000079c5 */ /* 0x000fc40000010000 */
[----:B------:R-:W-:-:S03]  /*9210*/  WARPGROUP.ARRIVE ;  /* 0x00000000000079c5 */ /* 0x000fc60000000000 */
[----:B------:R-:W3:Y:S01]  /*9220*/  MUFU.EX2 R53, R53 ;  /* 0x0000003500357308 */ /* 0x000ee20000000800 */
[----:B-1----:R-:W-:Y:S01]  /*9230*/  @!P6 FMUL R59, R59, R59 ;  /* 0x0000003b3b3be220 */ /* 0x002fe20000400000 */
[----:B------:R-:W-:Y:S01]  /*9240*/  FSETP.GEU.AND P6, PT, R73, -126, PT ;  /* 0xc2fc00004900780b */ /* 0x000fe20003fce000 */
[----:B------:R-:W-:Y:S01]  /*9250*/  @!P4 FMUL R57, R57, 0.5 ;  /* 0x3f0000003939c820 */ /* 0x000fe20000400000 */
[----:B------:R-:W-:Y:S01]  /*9260*/  HGMMA.64x16x16.F32.BF16 R160, R24, gdesc[UR8].tnspB, R160, gsb0 ;  /* 0x4020000818a07df0 */ /* 0x000fe200080018a0 */
[----:B------:R-:W-:Y:S01]  /*9270*/  R2UR UR10, R20 ;  /* 0x00000000140a72ca */ /* 0x000fe200000e0000 */
[----:B--2---:R-:W-:-:S03]  /*9280*/  @!P3 FMUL R56, R56, R56 ;  /* 0x000000383838b220 */ /* 0x004fc60000400000 */
[----:B------:R-:W1:Y:S01]  /*9290*/  MUFU.EX2 R57, R57 ;  /* 0x0000003900397308 */ /* 0x000e620000000800 */
[----:B------:R-:W-:-:S05]  /*92a0*/  FSETP.GEU.AND P3, PT, R65, -126, PT ;  /* 0xc2fc00004100780b */ /* 0x000fca0003f6e000 */
[----:B------:R-:W-:Y:S01]  /*92b0*/  @!P6 FMUL R73, R73, 0.5 ;  /* 0x3f0000004949e820 */ /* 0x000fe20000400000 */
[----:B---3--:R-:W-:Y:S01]  /*92c0*/  @!P5 FMUL R53, R53, R53 ;  /* 0x000000353535d220 */ /* 0x008fe20000400000 */
[----:B------:R-:W-:Y:S01]  /*92d0*/  FSETP.GEU.AND P5, PT, R62, -126, PT ;  /* 0xc2fc00003e00780b */ /* 0x000fe20003fae000 */
[----:B------:R-:W2:Y:S05]  /*92e0*/  MUFU.EX2 R58, R58 ;  /* 0x0000003a003a7308 */ /* 0x000eaa0000000800 */
[----:B------:R-:W-:Y:S01]  /*92f0*/  @!P3 FMUL R65, R65, 0.5 ;  /* 0x3f0000004141b820 */ /* 0x000fe20000400000 */
[----:B-1----:R-:W-:Y:S01]  /*9300*/  @!P4 FMUL R57, R57, R57 ;  /* 0x000000393939c220 */ /* 0x002fe20000400000 */
[----:B------:R-:W-:-:S02]  /*9310*/  FSETP.GEU.AND P4, PT, R60, -126, PT ;  /* 0xc2fc00003c00780b */ /* 0x000fc40003f8e000 */
[----:B------:R-:W1:Y:S03]  /*9320*/  MUFU.EX2 R11, R65 ;  /* 0x00000041000b7308 */ /* 0x000e660000000800 */
[----:B------:R-:W-:-:S05]  /*9330*/  @!P5 FMUL R62, R62, 0.5 ;  /* 0x3f0000003e3ed820 */ /* 0x000fca0000400000 */
[----:B------:R-:W3:Y:S01]  /*9340*/  MUFU.EX2 R63, R62 ;  /* 0x0000003e003f7308 */ /* 0x000ee20000000800 */
[----:B--2---:R-:W-:Y:S01]  /*9350*/  @!P2 FMUL R58, R58, R58 ;  /* 0x0000003a3a3aa220 */ /* 0x004fe20000400000 */
[----:B------:R-:W-:Y:S01]  /*9360*/  FSETP.GEU.AND P2, PT, R69, -126, PT ;  /* 0xc2fc00004500780b */ /* 0x000fe20003f4e000 */
[----:B------:R-:W-:Y:S01]  /*9370*/  @!P4 FMUL R60, R60, 0.5 ;  /* 0x3f0000003c3cc820 */ /* 0x000fe20000400000 */
[----:B-1----:R-:W-:-:S05]  /*9380*/  @!P3 FMUL R11, R11, R11 ;  /* 0x0000000b0b0bb220 */ /* 0x002fca0000400000 */
[----:B------:R-:W1:Y:S01]  /*9390*/  MUFU.EX2 R60, R60 ;  /* 0x0000003c003c7308 */ /* 0x000e620000000800 */
[----:B------:R-:W-:Y:S02]  /*93a0*/  WARPGROUP.DEPBAR.LE gsb0, 0x0 ;  /* 0x00008000000079c5 */ /* 0x000fe40000010000 */
[----:B------:R-:W-:Y:S01]  /*93b0*/  WARPGROUP.ARRIVE ;  /* 0x00000000000079c5 */ /* 0x000fe20000000000 */
[----:B------:R-:W-:Y:S02]  /*93c0*/  FSETP.GEU.AND P3, PT, R61, -126, PT ;  /* 0xc2fc00003d00780b */ /* 0x000fe40003f6e000 */
[----:B------:R-:W-:Y:S01]  /*93d0*/  @!P2 FMUL R69, R69, 0.5 ;  /* 0x3f0000004545a820 */ /* 0x000fe20000400000 */
[----:B---3--:R-:W-:Y:S01]  /*93e0*/  @!P5 FMUL R63, R63, R63 ;  /* 0x0000003f3f3fd220 */ /* 0x008fe20000400000 */
[----:B------:R-:W-:Y:S01]  /*93f0*/  FSETP.GEU.AND P5, PT, R67, -126, PT ;  /* 0xc2fc00004300780b */ /* 0x000fe20003fae000 */
[----:B------:R-:W-:Y:S01]  /*9400*/  HGMMA.64x16x16.F32.BF16 R152, R24, gdesc[UR16].tnspB, R152, gsb0 ;  /* 0x4020001018987df0 */ /* 0x000fe20008001898 */
[----:B------:R-:W-:Y:S01]  /*9410*/  R2UR UR18, R22 ;  /* 0x00000000161272ca */ /* 0x000fe200000e0000 */
[----:B------:R-:W2:Y:S01]  /*9420*/  MUFU.EX2 R62, R69 ;  /* 0x00000045003e7308 */ /* 0x000ea20000000800 */
[----:B------:R-:W-:Y:S01]  /*9430*/  R2UR UR19, R23 ;  /* 0x00000000171372ca */ /* 0x000fe200000e0000 */
[----:B-1----:R-:W-:Y:S01]  /*9440*/  @!P4 FMUL R60, R60, R60 ;  /* 0x0000003c3c3cc220 */ /* 0x002fe20000400000 */
[----:B------:R-:W-:-:S03]  /*9450*/  FSETP.GEU.AND P4, PT, R66, -126, PT ;  /* 0xc2fc00004200780b */ /* 0x000fc60003f8e000 */
[----:B------:R-:W-:-:S04]  /*9460*/  @!P3 FMUL R61, R61, 0.5 ;  /* 0x3f0000003d3db820 */ /* 0x000fc80000400000 */
[----:B------:R-:W-:-:S04]  /*9470*/  @!P5 FMUL R67, R67, 0.5 ;  /* 0x3f0000004343d820 */ /* 0x000fc80000400000 */
[----:B------:R-:W1:Y:S01]  /*9480*/  MUFU.EX2 R19, R67 ;  /* 0x0000004300137308 */ /* 0x000e620000000800 */
[----:B--2---:R-:W-:Y:S01]  /*9490*/  @!P2 FMUL R62, R62, R62 ;  /* 0x0000003e3e3ea220 */ /* 0x004fe20000400000 */
[----:B------:R-:W-:Y:S01]  /*94a0*/  FSETP.GEU.AND P2, PT, R74, -126, PT ;  /* 0xc2fc00004a00780b */ /* 0x000fe20003f4e000 */
[----:B------:R-:W-:-:S05]  /*94b0*/  @!P4 FMUL R66, R66, 0.5 ;  /* 0x3f0000004242c820 */ /* 0x000fca0000400000 */
[----:B------:R-:W2:Y:S08]  /*94c0*/  MUFU.EX2 R61, R61 ;  /* 0x0000003d003d7308 */ /* 0x000eb00000000800 */
[----:B------:R-:W3:Y:S01]  /*94d0*/  MUFU.EX2 R66, R66 ;  /* 0x0000004200427308 */ /* 0x000ee20000000800 */
[----:B-1----:R-:W-:Y:S01]  /*94e0*/  @!P5 FMUL R19, R19, R19 ;  /* 0x000000131313d220 */ /* 0x002fe20000400000 */
[----:B------:R-:W-:Y:S01]  /*94f0*/  FSETP.GEU.AND P5, PT, R72, -126, PT ;  /* 0xc2fc00004800780b */ /* 0x000fe20003fae000 */
[----:B------:R-:W-:-:S05]  /*9500*/  @!P2 FMUL R74, R74, 0.5 ;  /* 0x3f0000004a4aa820 */ /* 0x000fca0000400000 */
[----:B------:R-:W1:Y:S01]  /*9510*/  MUFU.EX2 R23, R74 ;  /* 0x0000004a00177308 */ /* 0x000e620000000800 */
[----:B--2---:R-:W-:Y:S01]  /*9520*/  @!P3 FMUL R61, R61, R61 ;  /* 0x0000003d3d3db220 */ /* 0x004fe20000400000 */
[----:B------:R-:W-:Y:S02]  /*9530*/  WARPGROUP.DEPBAR.LE gsb0, 0x0 ;  /* 0x00008000000079c5 */ /* 0x000fe40000010000 */
[----:B------:R-:W-:Y:S01]  /*9540*/  FADD R25, R21, R180 ;  /* 0x000000b415197221 */ /* 0x000fe20000000000 */
[----:B------:R-:W-:Y:S01]  /*9550*/  MOV R21, 0xc0000010 ;  /* 0xc000001000157802 */ /* 0x000fe20000000f00 */
[----:B------:R-:W-:Y:S01]  /*9560*/  FADD R26, R177, R34 ;  /* 0x00000022b11a7221 */ /* 0x000fe20000000000 */
[----:B------:R-:W-:Y:S01]  /*9570*/  F2FP.BF16.F32.PACK_AB R24, R33, R30 ;  /* 0x0000001e2118723e */ /* 0x000fe200000010ff */
[----:B------:R-:W-:Y:S01]  /*9580*/  FADD R20, R25, R30 ;  /* 0x0000001e19147221 */ /* 0x000fe20000000000 */
[----:B------:R-:W-:Y:S01]  /*9590*/  R2UR UR11, R21 ;  /* 0x00000000150b72ca */ /* 0x000fe200000e0000 */
[----:B------:R-:W-:Y:S01]  /*95a0*/  FADD R21, R26, R37 ;  /* 0x000000251a157221 */ /* 0x000fe20000000000 */
[----:B------:R-:W-:Y:S01]  /*95b0*/  F2FP.BF16.F32.PACK_AB R25, R37, R34 ;  /* 0x000000222519723e */ /* 0x000fe200000010ff */
[----:B------:R-:W-:Y:S01]  /*95c0*/  FADD R20, R20, R33 ;  /* 0x0000002114147221 */ /* 0x000fe20000000000 */
[----:B------:R-:W-:Y:S01]  /*95d0*/  F2FP.BF16.F32.PACK_AB R26, R32, R29 ;  /* 0x0000001d201a723e */ /* 0x000fe200000010ff */
[----:B---3--:R-:W-:Y:S01]  /*95e0*/  @!P4 FMUL R66, R66, R66 ;  /* 0x000000424242c220 */ /* 0x008fe20000400000 */
[----:B------:R-:W-:Y:S01]  /*95f0*/  F2FP.BF16.F32.PACK_AB R27, R41, R36 ;  /* 0x00000024291b723e */ /* 0x000fe200000010ff */
[----:B------:R-:W-:Y:S01]  /*9600*/  FADD R29, R20, R29 ;  /* 0x0000001d141d7221 */ /* 0x000fe20000000000 */
[----:B------:R-:W-:Y:S01]  /*9610*/  FADD R36, R21, R36 ;  /* 0x0000002415247221 */ /* 0x000fe20000000000 */
[C---:B------:R-:W-:Y:S01]  /*9620*/  IADD3 R20, R10.reuse, 0x240, RZ ;  /* 0x000002400a147810 */ /* 0x040fe20007ffe0ff */
[----:B------:R-:W-:Y:S01]  /*9630*/  WARPGROUP.ARRIVE ;  /* 0x00000000000079c5 */ /* 0x000fe20000000000 */
[----:B------:R-:W-:Y:S01]  /*9640*/  MOV R21, 0xc0000010 ;  /* 0xc000001000157802 */ /* 0x000fe20000000f00 */
[----:B------:R-:W-:Y:S01]  /*9650*/  FADD R32, R29, R32 ;  /* 0x000000201d207221 */ /* 0x000fe20000000000 */
[----:B------:R-:W-:Y:S01]  /*9660*/  IADD3 R34, R10, 0x460, RZ ;  /* 0x000004600a227810 */ /* 0x000fe20007ffe0ff */
[----:B------:R-:W-:Y:S01]  /*9670*/  FADD R41, R36, R41 ;  /* 0x0000002924297221 */ /* 0x000fe20000000000 */
[----:B------:R-:W-:Y:S01]  /*9680*/  @!P5 FMUL R72, R72, 0.5 ;  /* 0x3f0000004848d820 */ /* 0x000fe20000400000 */
[----:B------:R-:W-:Y:S01]  /*9690*/  HGMMA.64x16x16.F32.BF16 R168, R24, gdesc[UR4].tnspB, R168, gsb0 ;  /* 0x4020000418a87df0 */ /* 0x000fe200080018a8 */
[----:B------:R-:W-:Y:S01]  /*96a0*/  FADD R29, R32, R39 ;  /* 0x00000027201d7221 */ /* 0x000fe20000000000 */
[----:B------:R-:W-:Y:S01]  /*96b0*/  FADD R32, R41, R42 ;  /* 0x0000002a29207221 */ /* 0x000fe20000000000 */
[----:B------:R-:W2:Y:S01]  /*96c0*/  MUFU.EX2 R22, R72 ;  /* 0x0000004800167308 */ /* 0x000ea20000000800 */
[--C-:B------:R-:W-:Y:S01]  /*96d0*/  FFMA R30, R75, UR15, -R4.reuse ;  /* 0x0000000f4b1e7c23 */ /* 0x100fe20008000804 */
[----:B------:R-:W-:Y:S01]  /*96e0*/  FSETP.GEU.AND P4, PT, R76, -126, PT ;  /* 0xc2fc00004c00780b */ /* 0x000fe20003f8e000 */
[----:B------:R-:W-:Y:S01]  /*96f0*/  FADD R32, R32, R31 ;  /* 0x0000001f20207221 */ /* 0x000fe20000000000 */
[----:B-1----:R-:W-:Y:S01]  /*9700*/  @!P2 FMUL R23, R23, R23 ;  /* 0x000000171717a220 */ /* 0x002fe20000400000 */
[----:B------:R-:W-:Y:S01]  /*9710*/  FSETP.GEU.AND P2, PT, R79, -126, PT ;  /* 0xc2fc00004f00780b */ /* 0x000fe20003f4e000 */
[--C-:B------:R-:W-:Y:S01]  /*9720*/  FFMA R36, R94, UR15, -R4.reuse ;  /* 0x0000000f5e247c23 */ /* 0x100fe20008000804 */
[----:B------:R-:W-:Y:S01]  /*9730*/  FSETP.GEU.AND P3, PT, R30, -126, PT ;  /* 0xc2fc00001e00780b */ /* 0x000fe20003f6e000 */
[----:B------:R-:W1:Y:S01]  /*9740*/  MUFU.EX2 R33, R73 ;  /* 0x0000004900217308 */ /* 0x000e620000000800 */
[----:B------:R-:W-:-:S06]  /*9750*/  FFMA R37, R95, UR15, -R4 ;  /* 0x0000000f5f257c23 */ /* 0x000fcc0008000804 */
[----:B------:R-:W-:Y:S01]  /*9760*/  @!P4 FMUL R76, R76, 0.5 ;  /* 0x3f0000004c4cc820 */ /* 0x000fe20000400000 */
[----:B--2---:R-:W-:Y:S01]  /*9770*/  @!P5 FMUL R22, R22, R22 ;  /* 0x000000161616d220 */ /* 0x004fe20000400000 */
[----:B------:R-:W-:Y:S01]  /*9780*/  FSETP.GEU.AND P5, PT, R77, -126, PT ;  /* 0xc2fc00004d00780b */ /* 0x000fe20003fae000 */
[----:B------:R-:W-:Y:S02]  /*9790*/  @!P2 FMUL R79, R79, 0.5 ;  /* 0x3f0000004f4fa820 */ /* 0x000fe40000400000 */
[----:B------:R-:W-:Y:S01]  /*97a0*/  @!P3 FMUL R30, R30, 0.5 ;  /* 0x3f0000001e1eb820 */ /* 0x000fe20000400000 */
[----:B------:R-:W2:Y:S01]  /*97b0*/  MUFU.EX2 R76, R76 ;  /* 0x0000004c004c7308 */ /* 0x000ea20000000800 */
[----:B-1----:R-:W-:Y:S01]  /*97c0*/  @!P6 FMUL R33, R33, R33 ;  /* 0x000000212121e220 */ /* 0x002fe20000400000 */
[----:B------:R-:W-:-:S06]  /*97d0*/  FSETP.GEU.AND P6, PT, R78, -126, PT ;  /* 0xc2fc00004e00780b */ /* 0x000fcc0003fce000 */
[----:B------:R-:W1:Y:S01]  /*97e0*/  MUFU.EX2 R30, R30 ;  /* 0x0000001e001e7308 */ /* 0x000e620000000800 */
[----:B------:R-:W-:-:S07]  /*97f0*/  @!P5 FMUL R77, R77, 0.5 ;  /* 0x3f0000004d4dd820 */ /* 0x000fce0000400000 */
[----:B------:R-:W3:Y:S01]  /*9800*/  MUFU.EX2 R77, R77 ;  /* 0x0000004d004d7308 */ /* 0x000ee20000000800 */
[----:B--2---:R-:W-:Y:S01]  /*9810*/  @!P4 FMUL R76, R76, R76 ;  /* 0x0000004c4c4cc220 */ /* 0x004fe20000400000 */
[----:B------:R-:W-:Y:S02]  /*9820*/  WARPGROUP.DEPBAR.LE gsb0, 0x0 ;  /* 0x00008000000079c5 */ /* 0x000fe40000010000 */
[----:B------:R-:W-:Y:S01]  /*9830*/  WARPGROUP.ARRIVE ;  /* 0x00000000000079c5 */ /* 0x000fe20000000000 */
[----:B------:R-:W-:Y:S01]  /*9840*/  @!P6 FMUL R78, R78, 0.5 ;  /* 0x3f0000004e4ee820 */ /* 0x000fe20000400000 */
[----:B------:R-:W-:Y:S01]  /*9850*/  FSETP.GEU.AND P4, PT, R81, -126, PT ;  /* 0xc2fc00005100780b */ /* 0x000fe20003f8e000 */
[----:B-1----:R-:W-:-:S03]  /*9860*/  @!P3 FMUL R30, R30, R30 ;  /* 0x0000001e1e1eb220 */ /* 0x002fc60000400000 */
[----:B------:R-:W-:Y:S01]  /*9870*/  HGMMA.64x16x16.F32.BF16 R160, R24, gdesc[UR8].tnspB, R160, gsb0 ;  /* 0x4020000818a07df0 */ /* 0x000fe200080018a0 */
[----:B------:R-:W-:Y:S02]  /*9880*/  R2UR UR10, R20 ;  /* 0x00000000140a72ca */ /* 0x000fe400000e0000 */
[----:B------:R-:W-:Y:S01]  /*9890*/  R2UR UR11, R21 ;  /* 0x00000000150b72ca */ /* 0x000fe200000e0000 */
[----:B------:R-:W1:Y:S01]  /*98a0*/  MUFU.EX2 R20, R79 ;  /* 0x0000004f00147308 */ /* 0x000e620000000800 */
[----:B------:R-:W-:Y:S01]  /*98b0*/  FSETP.GEU.AND P3, PT, R80, -126, PT ;  /* 0xc2fc00005000780b */ /* 0x000fe20003f6e000 */
[----:B---3--:R-:W-:Y:S01]  /*98c0*/  @!P5 FMUL R77, R77, R77 ;  /* 0x0000004d4d4dd220 */ /* 0x008fe20000400000 */
[----:B------:R-:W-:Y:S02]  /*98d0*/  FSETP.GEU.AND P5, PT, R82, -126, PT ;  /* 0xc2fc00005200780b */ /* 0x000fe40003fae000 */
[----:B------:R-:W-:-:S03]  /*98e0*/  @!P4 FMUL R81, R81, 0.5 ;  /* 0x3f0000005151c820 */ /* 0x000fc60000400000 */
[----:B------:R-:W2:Y:S06]  /*98f0*/  MUFU.EX2 R21, R78 ;  /* 0x0000004e00157308 */ /* 0x000eac0000000800 */
[----:B------:R-:W-:Y:S02]  /*9900*/  @!P3 FMUL R80, R80, 0.5 ;  /* 0x3f0000005050b820 */ /* 0x000fe40000400000 */
[----:B------:R-:W3:Y:S01]  /*9910*/  MUFU.EX2 R81, R81 ;  /* 0x0000005100517308 */ /* 0x000ee20000000800 */
[----:B-1----:R-:W-:Y:S01]  /*9920*/  @!P2 FMUL R20, R20, R20 ;  /* 0x000000141414a220 */ /* 0x002fe20000400000 */
[----:B------:R-:W-:Y:S01]  /*9930*/  @!P5 FMUL R82, R82, 0.5 ;  /* 0x3f0000005252d820 */ /* 0x000fe20000400000 */
[----:B------:R-:W-:-:S05]  /*9940*/  FSETP.GEU.AND P2, PT, R84, -126, PT ;  /* 0xc2fc00005400780b */ /* 0x000fca0003f4e000 */
[----:B------:R-:W1:Y:S01]  /*9950*/  MUFU.EX2 R80, R80 ;  /* 0x0000005000507308 */ /* 0x000e620000000800 */
[----:B--2---:R-:W-:-:S07]  /*9960*/  @!P6 FMUL R21, R21, R21 ;  /* 0x000000151515e220 */ /* 0x004fce0000400000 */
[----:B------:R-:W-:Y:S01]  /*9970*/  @!P2 FMUL R84, R84, 0.5 ;  /* 0x3f0000005454a820 */ /* 0x000fe20000400000 */
[----:B---3--:R-:W-:Y:S01]  /*9980*/  @!P4 FMUL R81, R81, R81 ;  /* 0x000000515151c220 */ /* 0x008fe20000400000 */
[----:B------:R-:W-:Y:S01]  /*9990*/  FSETP.GEU.AND P4, PT, R86, -126, PT ;  /* 0xc2fc00005600780b */ /* 0x000fe20003f8e000 */
[----:B------:R-:W-:Y:S02]  /*99a0*/  WARPGROUP.DEPBAR.LE gsb0, 0x0 ;  /* 0x00008000000079c5 */ /* 0x000fe40000010000 */
[----:B------:R-:W-:Y:S01]  /*99b0*/  WARPGROUP.ARRIVE ;  /* 0x00000000000079c5 */ /* 0x000fe20000000000 */
[----:B-1----:R-:W-:Y:S01]  /*99c0*/  @!P3 FMUL R80, R80, R80 ;  /* 0x000000505050b220 */ /* 0x002fe20000400000 */
[----:B------:R-:W-:Y:S01]  /*99d0*/  FSETP.GEU.AND P3, PT, R85, -126, PT ;  /* 0xc2fc00005500780b */ /* 0x000fe20003f6e000 */
[----:B------:R-:W1:Y:S03]  /*99e0*/  MUFU.EX2 R84, R84 ;  /* 0x0000005400547308 */ /* 0x000e660000000800 */
[----:B------:R-:W-:Y:S04]  /*99f0*/  HGMMA.64x16x16.F32.BF16 R152, R24, gdesc[UR16].tnspB, R152, gsb0 ;  /* 0x4020001018987df0 */ /* 0x000fe80008001898 */
[----:B------:R-:W-:-:S05]  /*9a00*/  @!P4 FMUL R86, R86, 0.5 ;  /* 0x3f0000005656c820 */ /* 0x000fca0000400000 */
[----:B------:R-:W-:Y:S01]  /*9a10*/  @!P3 FMUL R85, R85, 0.5 ;  /* 0x3f0000005555b820 */ /* 0x000fe20000400000 */
[----:B-1----:R-:W-:-:S05]  /*9a20*/  @!P2 FMUL R84, R84, R84 ;  /* 0x000000545454a220 */ /* 0x002fca0000400000 */
[----:B------:R-:W1:Y:S01]  /*9a30*/  MUFU.EX2 R85, R85 ;  /* 0x0000005500557308 */ /* 0x000e620000000800 */
[----:B------:R-:W-:-:S13]  /*9a40*/  FSETP.GEU.AND P2, PT, R89, -126, PT ;  /* 0xc2fc00005900780b */ /* 0x000fda0003f4e000 */
[----:B------:R-:W-:Y:S01]  /*9a50*/  @!P2 FMUL R89, R89, 0.5 ;  /* 0x3f0000005959a820 */ /* 0x000fe20000400000 */
[----:B-1----:R-:W-:-:S05]  /*9a60*/  @!P3 FMUL R85, R85, R85 ;  /* 0x000000555555b220 */ /* 0x002fca0000400000 */
[----:B------:R-:W1:Y:S01]  /*9a70*/  MUFU.EX2 R89, R89 ;  /* 0x0000005900597308 */ /* 0x000e620000000800 */
[----:B------:R-:W-:Y:S02]  /*9a80*/  WARPGROUP.DEPBAR.LE gsb0, 0x0 ;  /* 0x00008000000079c5 */ /* 0x000fe40000010000 */
[----:B------:R-:W-:Y:S02]  /*9a90*/  IADD3 R24, R10, 0x40, RZ ;  /* 0x000000400a187810 */ /* 0x000fe40007ffe0ff */
[----:B------:R-:W-:Y:S02]  /*9aa0*/  MOV R25, 0xc0000010 ;  /* 0xc000001000197802 */ /* 0x000fe40000000f00 */
[----:B------:R-:W-:Y:S02]  /*9ab0*/  R2UR UR6, R24 ;  /* 0x00000000180672ca */ /* 0x000fe400000e0000 */
[----:B------:R-:W-:Y:S02]  /*9ac0*/  R2UR UR7, R25 ;  /* 0x00000000190772ca */ /* 0x000fe400000e0000 */
[----:B------:R-:W-:Y:S01]  /*9ad0*/  IADD3 R24, R10, 0x440, RZ ;  /* 0x000004400a187810 */ /* 0x000fe20007ffe0ff */
[----:B-1----:R-:W-:Y:S01]  /*9ae0*/  @!P2 FMUL R89, R89, R89 ;  /* 0x000000595959a220 */ /* 0x002fe20000400000 */
[----:B------:R-:W-:-:S02]  /*9af0*/  MOV R25, 0xc0000010 ;  /* 0xc000001000197802 */ /* 0x000fc40000000f00 */
[----:B------:R-:W-:Y:S02]  /*9b00*/  R2UR UR18, R24 ;  /* 0x00000000181272ca */ /* 0x000fe400000e0000 */
[----:B------:R-:W-:Y:S02]  /*9b10*/  R2UR UR19, R25 ;  /* 0x00000000191372ca */ /* 0x000fe400000e0000 */
[----:B------:R-:W-:Y:S01]  /*9b20*/  F2FP.BF16.F32.PACK_AB R24, R28, R39 ;  /* 0x000000271c18723e */ /* 0x000fe200000010ff */
[----:B------:R-:W-:Y:S01]  /*9b30*/  FADD R28, R29, R28 ;  /* 0x0000001c1d1c7221 */ /* 0x000fe20000000000 */
[----:B------:R-:W-:Y:S01]  /*9b40*/  F2FP.BF16.F32.PACK_AB R25, R31, R42 ;  /* 0x0000002a1f19723e */ /* 0x000fe200000010ff */
[----:B------:R-:W1:Y:S01]  /*9b50*/  MUFU.EX2 R29, R82 ;  /* 0x00000052001d7308 */ /* 0x000e620000000800 */
[----:B------:R-:W-:Y:S01]  /*9b60*/  F2FP.BF16.F32.PACK_AB R26, R40, R35 ;  /* 0x00000023281a723e */ /* 0x000fe200000010ff */
[----:B------:R-:W-:Y:S01]  /*9b70*/  FADD R35, R28, R35 ;  /* 0x000000231c237221 */ /* 0x000fe20000000000 */
[----:B------:R-:W-:Y:S01]  /*9b80*/  F2FP.BF16.F32.PACK_AB R27, R44, R43 ;  /* 0x0000002b2c1b723e */ /* 0x000fe200000010ff */
[----:B------:R-:W-:Y:S01]  /*9b90*/  FFMA R28, R83, UR15, -R4 ;  /* 0x0000000f531c7c23 */ /* 0x000fe20008000804 */
[----:B------:R-:W-:Y:S01]  /*9ba0*/  MOV R39, 0xc0000010 ;  /* 0xc000001000277802 */ /* 0x000fe20000000f00 */
[----:B------:R-:W-:Y:S01]  /*9bb0*/  FADD R40, R35, R40 ;  /* 0x0000002823287221 */ /* 0x000fe20000000000 */
[----:B------:R-:W-:Y:S01]  /*9bc0*/  WARPGROUP.ARRIVE ;  /* 0x00000000000079c5 */ /* 0x000fe20000000000 */
[----:B------:R-:W-:Y:S01]  /*9bd0*/  MOV R35, 0xc0000010 ;  /* 0xc000001000237802 */ /* 0x000fe20000000f00 */
[----:B------:R-:W-:Y:S01]  /*9be0*/  FADD R43, R32, R43 ;  /* 0x0000002b202b7221 */ /* 0x000fe20000000000 */
[----:B------:R-:W-:Y:S01]  /*9bf0*/  FADD R31, R40, R45 ;  /* 0x0000002d281f7221 */ /* 0x000fe20000000000 */
[----:B------:R-:W-:Y:S01]  /*9c00*/  FSETP.GEU.AND P6, PT, R28, -126, PT ;  /* 0xc2fc00001c00780b */ /* 0x000fe20003fce000 */
[----:B------:R-:W-:Y:S01]  /*9c10*/  FFMA R40, R103, UR15, -R4 ;  /* 0x0000000f67287c23 */ /* 0x000fe20008000804 */
[----:B------:R-:W-:Y:S01]  /*9c20*/  HGMMA.64x16x16.F32.BF16 R168, R24, gdesc[UR4].tnspB, R168, gsb0 ;  /* 0x4020000418a87df0 */ /* 0x000fe200080018a8 */
[----:B------:R-:W-:Y:S01]  /*9c30*/  FADD R43, R43, R44 ;  /* 0x0000002c2b2b7221 */ /* 0x000fe20000000000 */
[----:B------:R-:W-:Y:S01]  /*9c40*/  FSETP.GEU.AND P2, PT, R36, -126, PT ;  /* 0xc2fc00002400780b */ /* 0x000fe20003f4e000 */
[----:B-1----:R-:W-:Y:S01]  /*9c50*/  @!P5 FMUL R29, R29, R29 ;  /* 0x0000001d1d1dd220 */ /* 0x002fe20000400000 */
[----:B------:R-:W-:Y:S01]  /*9c60*/  FSETP.GEU.AND P5, PT, R87, -126, PT ;  /* 0xc2fc00005700780b */ /* 0x000fe20003fae000 */
[----:B------:R-:W-:-:S06]  /*9c70*/  FADD R32, R43, R46 ;  /* 0x0000002e2b207221 */ /* 0x000fcc0000000000 */
[----:B------:R-:W-:-:S04]  /*9c80*/  @!P6 FMUL R28, R28, 0.5 ;  /* 0x3f0000001c1ce820 */ /* 0x000fc80000400000 */
[----:B------:R-:W-:Y:S02]  /*9c90*/  @!P2 FMUL R36, R36, 0.5 ;  /* 0x3f0000002424a820 */ /* 0x000fe40000400000 */
[----:B------:R-:W1:Y:S01]  /*9ca0*/  MUFU.EX2 R28, R28 ;  /* 0x0000001c001c7308 */ /* 0x000e620000000800 */
[----:B------:R-:W-:-:S07]  /*9cb0*/  @!P5 FMUL R87, R87, 0.5 ;  /* 0x3f0000005757d820 */ /* 0x000fce0000400000 */
[----:B------:R-:W2:Y:S01]  /*9cc0*/  MUFU.EX2 R36, R36 ;  /* 0x0000002400247308 */ /* 0x000ea20000000800 */
[----:B-1----:R-:W-:Y:S01]  /*9cd0*/  @!P6 FMUL R28, R28, R28 ;  /* 0x0000001c1c1ce220 */ /* 0x002fe20000400000 */
[----:B------:R-:W-:Y:S01]  /*9ce0*/  FSETP.GEU.AND P6, PT, R88, -126, PT ;  /* 0xc2fc00005800780b */ /* 0x000fe20003fce000 */
[----:B------:R-:W-:Y:S02]  /*9cf0*/  WARPGROUP.DEPBAR.LE gsb0, 0x0 ;  /* 0x00008000000079c5 */ /* 0x000fe40000010000 */
[----:B------:R-:W-:Y:S01]  /*9d00*/  WARPGROUP.ARRIVE ;  /* 0x00000000000079c5 */ /* 0x000fe20000000000 */
[----:B--2---:R-:W-:Y:S01]  /*9d10*/  @!P2 FMUL R36, R36, R36 ;  /* 0x000000242424a220 */ /* 0x004fe20000400000 */
[----:B------:R-:W-:-:S08]  /*9d20*/  FSETP.GEU.AND P2, PT, R99, -126, PT ;  /* 0xc2fc00006300780b */ /* 0x000fd00003f4e000 */
[----:B------:R-:W-:Y:S01]  /*9d30*/  @!P6 FMUL R88, R88, 0.5 ;  /* 0x3f0000005858e820 */ /* 0x000fe20000400000 */
[----:B------:R-:W-:Y:S05]  /*9d40*/  HGMMA.64x16x16.F32.BF16 R160, R24, gdesc[UR8].tnspB, R160, gsb0 ;  /* 0x4020000818a07df0 */ /* 0x000fea00080018a0 */
[----:B------:R-:W1:Y:S01]  /*9d50*/  MUFU.EX2 R88, R88 ;  /* 0x0000005800587308 */ /* 0x000e620000000800 */
[----:B------:R-:W-:Y:S01]  /*9d60*/  @!P2 FMUL R99, R99, 0.5 ;  /* 0x3f0000006363a820 */ /* 0x000fe20000400000 */
[----:B-1----:R-:W-:Y:S01]  /*9d70*/  @!P6 FMUL R88, R88, R88 ;  /* 0x000000585858e220 */ /* 0x002fe20000400000 */
[----:B------:R-:W-:-:S13]  /*9d80*/  FSETP.GEU.AND P6, PT, R93, -126, PT ;  /* 0xc2fc00005d00780b */ /* 0x000fda0003fce000 */
[----:B------:R-:W-:-:S06]  /*9d90*/  @!P6 FMUL R93, R93, 0.5 ;  /* 0x3f0000005d5de820 */ /* 0x000fcc0000400000 */
[----:B------:R-:W1:Y:S01]  /*9da0*/  MUFU.EX2 R93, R93 ;  /* 0x0000005d005d7308 */ /* 0x000e620000000800 */
[----:B------:R-:W-:Y:S02]  /*9db0*/  WARPGROUP.DEPBAR.LE gsb0, 0x0 ;  /* 0x00008000000079c5 */ /* 0x000fe40000010000 */
[----:B------:R-:W-:-:S06]  /*9dc0*/  WARPGROUP.ARRIVE ;  /* 0x00000000000079c5 */ /* 0x000fcc0000000000 */
[----:B------:R-:W-:Y:S01]  /*9dd0*/  HGMMA.64x16x16.F32.BF16 R152, R24, gdesc[UR16].tnspB, R152, gsb0 ;  /* 0x4020001018987df0 */ /* 0x000fe20008001898 */
[----:B------:R-:W-:Y:S01]  /*9de0*/  R2UR UR18, R34 ;  /* 0x00000000221272ca */ /* 0x000fe200000e0000 */
[--C-:B------:R-:W-:Y:S01]  /*9df0*/  FFMA R34, R90, UR15, -R4.reuse ;  /* 0x0000000f5a227c23 */ /* 0x100fe20008000804 */
[----:B------:R-:W-:Y:S01]  /*9e00*/  R2UR UR19, R35 ;  /* 0x00000000231372ca */ /* 0x000fe200000e0000 */
[----:B------:R-:W-:-:S03]  /*9e10*/  FFMA R35, R91, UR15, -R4 ;  /* 0x0000000f5b237c23 */ /* 0x000fc60008000804 */
[----:B------:R-:W-:Y:S01]  /*9e20*/  FSETP.GEU.AND P3, PT, R34, -126, PT ;  /* 0xc2fc00002200780b */ /* 0x000fe20003f6e000 */
[----:B-1----:R-:W-:Y:S01]  /*9e30*/  @!P6 FMUL R93, R93, R93 ;  /* 0x0000005d5d5de220 */ /* 0x002fe20000400000 */
[----:B------:R-:W-:-:S11]  /*9e40*/  FSETP.GEU.AND P6, PT, R98, -126, PT ;  /* 0xc2fc00006200780b */ /* 0x000fd60003fce000 */
[----:B------:R-:W-:Y:S02]  /*9e50*/  @!P3 FMUL R34, R34, 0.5 ;  /* 0x3f0000002222b820 */ /* 0x000fe40000400000 */
[----:B------:R-:W-:-:S04]  /*9e60*/  @!P6 FMUL R98, R98, 0.5 ;  /* 0x3f0000006262e820 */ /* 0x000fc80000400000 */
[----:B------:R-:W1:Y:S01]  /*9e70*/  MUFU.EX2 R34, R34 ;  /* 0x0000002200227308 */ /* 0x000e620000000800 */
[----:B------:R-:W-:Y:S02]  /*9e80*/  WARPGROUP.DEPBAR.LE gsb0, 0x0 ;  /* 0x00008000000079c5 */ /* 0x000fe40000010000 */
[----:B------:R-:W-:Y:S01]  /*9e90*/  IADD3 R24, R10, 0x60, RZ ;  /* 0x000000600a187810 */ /* 0x000fe20007ffe0ff */
[----:B-1----:R-:W-:Y:S01]  /*9ea0*/  @!P3 FMUL R34, R34, R34 ;  /* 0x000000222222b220 */ /* 0x002fe20000400000 */
[----:B------:R-:W-:Y:S02]  /*9eb0*/  MOV R25, 0xc0000010 ;  /* 0xc000001000197802 */ /* 0x000fe40000000f00 */
[----:B------:R-:W-:Y:S02]  /*9ec0*/  IADD3 R26, R10, 0x260, RZ ;  /* 0x000002600a1a7810 */ /* 0x000fe40007ffe0ff */
[----:B------:R-:W-:Y:S02]  /*9ed0*/  MOV R27, 0xc0000010 ;  /* 0xc0000010001b7802 */ /* 0x000fe40000000f00 */
[----:B------:R-:W-:-:S02]  /*9ee0*/  R2UR UR6, R24 ;  /* 0x00000000180672ca */ /* 0x000fc400000e0000 */
[----:B------:R-:W-:Y:S02]  /*9ef0*/  R2UR UR7, R25 ;  /* 0x00000000190772ca */ /* 0x000fe400000e0000 */
[----:B------:R-:W-:Y:S02]  /*9f00*/  R2UR UR10, R26 ;  /* 0x000000001a0a72ca */ /* 0x000fe400000e0000 */
[----:B------:R-:W-:Y:S02]  /*9f10*/  R2UR UR11, R27 ;  /* 0x000000001b0b72ca */ /* 0x000fe400000e0000 */
[----:B------:R-:W-:Y:S01]  /*9f20*/  F2FP.BF16.F32.PACK_AB R24, R38, R45 ;  /* 0x0000002d2618723e */ /* 0x000fe200000010ff */
[----:B------:R-:W-:Y:S01]  /*9f30*/  FADD R38, R31, R38 ;  /* 0x000000261f267221 */ /* 0x000fe20000000000 */
[----:B------:R-:W-:Y:S01]  /*9f40*/  F2FP.BF16.F32.PACK_AB R25, R47, R46 ;  /* 0x0000002e2f19723e */ /* 0x000fe200000010ff */
[----:B------:R-:W-:Y:S01]  /*9f50*/  FADD R47, R32, R47 ;  /* 0x0000002f202f7221 */ /* 0x000fe20000000000 */
[----:B------:R-:W-:Y:S01]  /*9f60*/  F2FP.BF16.F32.PACK_AB R26, R48, R49 ;  /* 0x00000031301a723e */ /* 0x000fe200000010ff */
[----:B------:R-:W-:Y:S01]  /*9f70*/  FADD R49, R38, R49 ;  /* 0x0000003126317221 */ /* 0x000fe20000000000 */
[----:B------:R-:W-:Y:S01]  /*9f80*/  F2FP.BF16.F32.PACK_AB R27, R51, R50 ;  /* 0x00000032331b723e */ /* 0x000fe200000010ff */
[----:B------:R-:W1:Y:S01]  /*9f90*/  MUFU.EX2 R31, R86 ;  /* 0x00000056001f7308 */ /* 0x000e620000000800 */
[----:B------:R-:W-:Y:S01]  /*9fa0*/  IADD3 R38, R10, 0x4a0, RZ ;  /* 0x000004a00a267810 */ /* 0x000fe20007ffe0ff */
[----:B------:R-:W-:Y:S01]  /*9fb0*/  FADD R50, R47, R50 ;  /* 0x000000322f327221 */ /* 0x000fe20000000000 */
[----:B------:R-:W-:Y:S01]  /*9fc0*/  WARPGROUP.ARRIVE ;  /* 0x00000000000079c5 */ /* 0x000fe20000000000 */
[----:B------:R-:W-:Y:S01]  /*9fd0*/  FADD R49, R49, R48 ;  /* 0x0000003031317221 */ /* 0x000fe20000000000 */
[----:B------:R-:W-:Y:S01]  /*9fe0*/  FSETP.GEU.AND P3, PT, R37, -126, PT ;  /* 0xc2fc00002500780b */ /* 0x000fe20003f6e000 */
[----:B------:R-:W-:-:S02]  /*9ff0*/  FADD R51, R50, R51 ;  /* 0x0000003332337221 */ /* 0x000fc40000000000 */
[----:B------:R-:W2:Y:S01]  /*a000*/  MUFU.EX2 R32, R87 ;  /* 0x0000005700207308 */ /* 0x000ea20000000800 */
[----:B------:R-:W-:Y:S01]  /*a010*/  HGMMA.64x16x16.F32.BF16 R168, R24, gdesc[UR4].tnspB, R168, gsb0 ;  /* 0x4020000418a87df0 */ /* 0x000fe200080018a8 */
[----:B-1----:R-:W-:Y:S01]  /*a020*/  @!P4 FMUL R31, R31, R31 ;  /* 0x0000001f1f1fc220 */ /* 0x002fe20000400000 */
[----:B------:R-:W-:-:S07]  /*a030*/  FSETP.GEU.AND P4, PT, R35, -126, PT ;  /* 0xc2fc00002300780b */ /* 0x000fce0003f8e000 */
[----:B------:R-:W-:Y:S01]  /*a040*/  @!P3 FMUL R37, R37, 0.5 ;  /* 0x3f0000002525b820 */ /* 0x000fe20000400000 */
[----:B--2---:R-:W-:Y:S01]  /*a050*/  @!P5 FMUL R32, R32, R32 ;  /* 0x000000202020d220 */ /* 0x004fe20000400000 */
[----:B------:R-:W-:-:S04]  /*a060*/  FSETP.GEU.AND P5, PT, R92, -126, PT ;  /* 0xc2fc00005c00780b */ /* 0x000fc80003fae000 */
[----:B------:R-:W1:Y:S01]  /*a070*/  MUFU.EX2 R37, R37 ;  /* 0x0000002500257308 */ /* 0x000e620000000800 */
[----:B------:R-:W-:-:S07]  /*a080*/  @!P4 FMUL R35, R35, 0.5 ;  /* 0x3f0000002323c820 */ /* 0x000fce0000400000 */
[----:B------:R-:W2:Y:S01]  /*a090*/  MUFU.EX2 R35, R35 ;  /* 0x0000002300237308 */ /* 0x000ea20000000800 */
[----:B------:R-:W-:Y:S01]  /*a0a0*/  @!P5 FMUL R92, R92, 0.5 ;  /* 0x3f0000005c5cd820 */ /* 0x000fe20000400000 */
[----:B-1----:R-:W-:-:S06]  /*a0b0*/  @!P3 FMUL R37, R37, R37 ;  /* 0x000000252525b220 */ /* 0x002fcc0000400000 */
[----:B------:R-:W1:Y:S01]  /*a0c0*/  MUFU.EX2 R92, R92 ;  /* 0x0000005c005c7308 */ /* 0x000e620000000800 */
[----:B------:R-:W-:Y:S01]  /*a0d0*/  FSETP.GEU.AND P3, PT, R100, -126, PT ;  /* 0xc2fc00006400780b */ /* 0x000fe20003f6e000 */
[----:B------:R-:W-:Y:S02]  /*a0e0*/  WARPGROUP.DEPBAR.LE gsb0, 0x0 ;  /* 0x00008000000079c5 */ /* 0x000fe40000010000 */
[----:B------:R-:W-:Y:S01]  /*a0f0*/  WARPGROUP.ARRIVE ;  /* 0x00000000000079c5 */ /* 0x000fe20000000000 */
[----:B--2---:R-:W-:Y:S01]  /*a100*/  @!P4 FMUL R35, R35, R35 ;  /* 0x000000232323c220 */ /* 0x004fe20000400000 */
[----:B------:R-:W-:-:S04]  /*a110*/  FSETP.GEU.AND P4, PT, R96, -126, PT ;  /* 0xc2fc00006000780b */ /* 0x000fc80003f8e000 */
[----:B------:R-:W-:Y:S04]  /*a120*/  HGMMA.64x16x16.F32.BF16 R160, R24, gdesc[UR8].tnspB, R160, gsb0 ;  /* 0x4020000818a07df0 */ /* 0x000fe800080018a0 */
[----:B------:R-:W-:Y:S01]  /*a130*/  @!P3 FMUL R100, R100, 0.5 ;  /* 0x3f0000006464b820 */ /* 0x000fe20000400000 */
[----:B-1----:R-:W-:Y:S01]  /*a140*/  @!P5 FMUL R92, R92, R92 ;  /* 0x0000005c5c5cd220 */ /* 0x002fe20000400000 */
[----:B------:R-:W-:-:S04]  /*a150*/  FSETP.GEU.AND P5, PT, R97, -126, PT ;  /* 0xc2fc00006100780b */ /* 0x000fc80003fae000 */
[----:B------:R-:W1:Y:S01]  /*a160*/  MUFU.EX2 R100, R100 ;  /* 0x0000006400647308 */ /* 0x000e620000000800 */
[----:B------:R-:W-:-:S07]  /*a170*/  @!P4 FMUL R96, R96, 0.5 ;  /* 0x3f0000006060c820 */ /* 0x000fce0000400000 */
[----:B------:R-:W2:Y:S01]  /*a180*/  MUFU.EX2 R96, R96 ;  /* 0x0000006000607308 */ /* 0x000ea20000000800 */
[----:B------:R-:W-:-:S07]  /*a190*/  @!P5 FMUL R97, R97, 0.5 ;  /* 0x3f0000006161d820 */ /* 0x000fce0000400000 */
[----:B------:R-:W3:Y:S01]  /*a1a0*/  MUFU.EX2 R97, R97 ;  /* 0x0000006100617308 */ /* 0x000ee20000000800 */
[----:B-1----:R-:W-:Y:S01]  /*a1b0*/  @!P3 FMUL R100, R100, R100 ;  /* 0x000000646464b220 */ /* 0x002fe20000400000 */
[----:B------:R-:W-:Y:S01]  /*a1c0*/  FSETP.GEU.AND P3, PT, R105, -126, PT ;  /* 0xc2fc00006900780b */ /* 0x000fe20003f6e000 */
[----:B--2---:R-:W-:Y:S01]  /*a1d0*/  @!P4 FMUL R96, R96, R96 ;  /* 0x000000606060c220 */ /* 0x004fe20000400000 */
[----:B------:R-:W-:-:S11]  /*a1e0*/  FSETP.GEU.AND P4, PT, R101, -126, PT ;  /* 0xc2fc00006500780b */ /* 0x000fd60003f8e000 */
[----:B------:R-:W-:Y:S01]  /*a1f0*/  @!P3 FMUL R105, R105, 0.5 ;  /* 0x3f0000006969b820 */ /* 0x000fe20000400000 */
[----:B---3--:R-:W-:Y:S01]  /*a200*/  @!P5 FMUL R97, R97, R97 ;  /* 0x000000616161d220 */ /* 0x008fe20000400000 */
[----:B------:R-:W-:Y:S02]  /*a210*/  WARPGROUP.DEPBAR.LE gsb0, 0x0 ;  /* 0x00008000000079c5 */ /* 0x000fe40000010000 */
[----:B------:R-:W-:Y:S02]  /*a220*/  WARPGROUP.ARRIVE ;  /* 0x00000000000079c5 */ /* 0x000fe40000000000 */
[----:B------:R-:W1:Y:S01]  /*a230*/  MUFU.EX2 R105, R105 ;  /* 0x0000006900697308 */ /* 0x000e620000000800 */
[----:B------:R-:W-:-:S03]  /*a240*/  @!P4 FMUL R101, R101, 0.5 ;  /* 0x3f0000006565c820 */ /* 0x000fc60000400000 */
[----:B------:R-:W-:Y:S04]  /*a250*/  HGMMA.64x16x16.F32.BF16 R152, R24, gdesc[UR16].tnspB, R152, gsb0 ;  /* 0x4020001018987df0 */ /* 0x000fe80008001898 */
[----:B------:R-:W2:Y:S01]  /*a260*/  MUFU.EX2 R101, R101 ;  /* 0x0000006500657308 */ /* 0x000ea20000000800 */
[----:B-1----:R-:W-:Y:S01]  /*a270*/  @!P3 FMUL R105, R105, R105 ;  /* 0x000000696969b220 */ /* 0x002fe20000400000 */
[----:B------:R-:W-:Y:S01]  /*a280*/  FSETP.GEU.AND P3, PT, R110, -126, PT ;  /* 0xc2fc00006e00780b */ /* 0x000fe20003f6e000 */
[----:B--2---:R-:W-:Y:S01]  /*a290*/  @!P4 FMUL R101, R101, R101 ;  /* 0x000000656565c220 */ /* 0x004fe20000400000 */
[----:B------:R-:W-:-:S11]  /*a2a0*/  FSETP.GEU.AND P4, PT, R106, -126, PT ;  /* 0xc2fc00006a00780b */ /* 0x000fd60003f8e000 */
[----:B------:R-:W-:Y:S02]  /*a2b0*/  @!P3 FMUL R110, R110, 0.5 ;  /* 0x3f0000006e6eb820 */ /* 0x000fe40000400000 */
[----:B------:R-:W-:-:S06]  /*a2c0*/  @!P4 FMUL R106, R106, 0.5 ;  /* 0x3f0000006a6ac820 */ /* 0x000fcc0000400000 */
[----:B------:R-:W1:Y:S01]  /*a2d0*/  MUFU.EX2 R106, R106 ;  /* 0x0000006a006a7308 */ /* 0x000e620000000800 */
[----:B------:R-:W-:Y:S02]  /*a2e0*/  WARPGROUP.DEPBAR.LE gsb0, 0x0 ;  /* 0x00008000000079c5 */ /* 0x000fe40000010000 */
[C---:B------:R-:W-:Y:S01]  /*a2f0*/  IADD3 R24, R10.reuse, 0x80, RZ ;  /* 0x000000800a187810 */ /* 0x040fe20007ffe0ff */
[----:B------:R-:W-:Y:S01]  /*a300*/  VIADD R26, R10, 0x280 ;  /* 0x000002800a1a7836 */ /* 0x000fe20000000000 */
[----:B------:R-:W-:Y:S02]  /*a310*/  MOV R25, 0xc0000010 ;  /* 0xc000001000197802 */ /* 0x000fe40000000f00 */
[----:B------:R-:W-:Y:S02]  /*a320*/  R2UR UR6, R24 ;  /* 0x00000000180672ca */ /* 0x000fe400000e0000 */
[----:B------:R-:W-:Y:S02]  /*a330*/  R2UR UR7, R25 ;  /* 0x00000000190772ca */ /* 0x000fe400000e0000 */
[----:B------:R-:W-:-:S02]  /*a340*/  IADD3 R24, R10, 0x480, RZ ;  /* 0x000004800a187810 */ /* 0x000fc40007ffe0ff */
[----:B------:R-:W-:Y:S02]  /*a350*/  MOV R27, 0xc0000010 ;  /* 0xc0000010001b7802 */ /* 0x000fe40000000f00 */
[----:B------:R-:W-:Y:S01]  /*a360*/  MOV R25, 0xc0000010 ;  /* 0xc000001000197802 */ /* 0x000fe20000000f00 */
[----:B-1----:R-:W-:Y:S01]  /*a370*/  @!P4 FMUL R106, R106, R106 ;  /* 0x0000006a6a6ac220 */ /* 0x002fe20000400000 */
[----:B------:R-:W-:Y:S02]  /*a380*/  R2UR UR10, R26 ;  /* 0x000000001a0a72ca */ /* 0x000fe400000e0000 */
[----:B------:R-:W-:Y:S02]  /*a390*/  R2UR UR11, R27 ;  /* 0x000000001b0b72ca */ /* 0x000fe400000e0000 */
[----:B------:R-:W-:Y:S02]  /*a3a0*/  R2UR UR18, R24 ;  /* 0x00000000181272ca */ /* 0x000fe400000e0000 */
[----:B------:R-:W-:-:S02]  /*a3b0*/  R2UR UR19, R25 ;  /* 0x00000000191372ca */ /* 0x000fc400000e0000 */
        /* <DEDUP_REMOVED lines=8> */
[----:B------:R-:W-:Y:S01]  /*a440*/  FSETP.GEU.AND P4, PT, R111, -126, PT ;  /* 0xc2fc00006f00780b */ /* 0x000fe20003f8e000 */
[----:B------:R-:W-:Y:S01]  /*a450*/  FADD R56, R53, R56 ;  /* 0x0000003835387221 */ /* 0x000fe20000000000 */
[----:B------:R-:W-:Y:S01]  /*a460*/  WARPGROUP.ARRIVE ;  /* 0x00000000000079c5 */ /* 0x000fe20000000000 */
[----:B------:R-:W-:-:S02]  /*a470*/  FADD R63, R54, R63 ;  /* 0x0000003f363f7221 */ /* 0x000fc40000000000 */
[----:B------:R-:W-:Y:S02]  /*a480*/  FADD R57, R56, R57 ;  /* 0x0000003938397221 */ /* 0x000fe40000000000 */
[----:B------:R-:W-:Y:S01]  /*a490*/  FADD R63, R63, R64 ;  /* 0x000000403f3f7221 */ /* 0x000fe20000000000 */
[----:B------:R-:W-:Y:S05]  /*a4a0*/  HGMMA.64x16x16.F32.BF16 R168, R24, gdesc[UR4].tnspB, R168, gsb0 ;  /* 0x4020000418a87df0 */ /* 0x000fea00080018a8 */
[----:B------:R-:W-:-:S06]  /*a4b0*/  @!P4 FMUL R111, R111, 0.5 ;  /* 0x3f0000006f6fc820 */ /* 0x000fcc0000400000 */
[----:B------:R-:W1:Y:S02]  /*a4c0*/  MUFU.EX2 R111, R111 ;  /* 0x0000006f006f7308 */ /* 0x000e640000000800 */
[----:B-1----:R-:W-:Y:S01]  /*a4d0*/  @!P4 FMUL R111, R111, R111 ;  /* 0x0000006f6f6fc220 */ /* 0x002fe20000400000 */
[----:B------:R-:W-:Y:S01]  /*a4e0*/  FSETP.GEU.AND P4, PT, R116, -126, PT ;  /* 0xc2fc00007400780b */ /* 0x000fe20003f8e000 */
[----:B------:R-:W-:Y:S02]  /*a4f0*/  WARPGROUP.DEPBAR.LE gsb0, 0x0 ;  /* 0x00008000000079c5 */ /* 0x000fe40000010000 */
[----:B------:R-:W-:-:S10]  /*a500*/  WARPGROUP.ARRIVE ;  /* 0x00000000000079c5 */ /* 0x000fd40000000000 */
[----:B------:R-:W-:-:S04]  /*a510*/  @!P4 FMUL R116, R116, 0.5 ;  /* 0x3f0000007474c820 */ /* 0x000fc80000400000 */
[----:B------:R-:W1:Y:S01]  /*a520*/  MUFU.EX2 R45, R116 ;  /* 0x00000074002d7308 */ /* 0x000e620000000800 */
[----:B------:R-:W-:Y:S01]  /*a530*/  HGMMA.64x16x16.F32.BF16 R160, R24, gdesc[UR8].tnspB, R160, gsb0 ;  /* 0x4020000818a07df0 */ /* 0x000fe200080018a0 */
[----:B-1----:R-:W-:Y:S01]  /*a540*/  @!P4 FMUL R45, R45, R45 ;  /* 0x0000002d2d2dc220 */ /* 0x002fe20000400000 */
[----:B------:R-:W-:-:S13]  /*a550*/  FSETP.GEU.AND P4, PT, R121, -126, PT ;  /* 0xc2fc00007900780b */ /* 0x000fda0003f8e000 */
[----:B------:R-:W-:-:S06]  /*a560*/  @!P4 FMUL R121, R121, 0.5 ;  /* 0x3f0000007979c820 */ /* 0x000fcc0000400000 */
[----:B------:R-:W1:Y:S01]  /*a570*/  MUFU.EX2 R121, R121 ;  /* 0x0000007900797308 */ /* 0x000e620000000800 */
[----:B------:R-:W-:Y:S02]  /*a580*/  WARPGROUP.DEPBAR.LE gsb0, 0x0 ;  /* 0x00008000000079c5 */ /* 0x000fe40000010000 */
[----:B------:R-:W-:-:S06]  /*a590*/  WARPGROUP.ARRIVE ;  /* 0x00000000000079c5 */ /* 0x000fcc0000000000 */
[----:B------:R-:W-:Y:S01]  /*a5a0*/  HGMMA.64x16x16.F32.BF16 R152, R24, gdesc[UR16].tnspB, R152, gsb0 ;  /* 0x4020001018987df0 */ /* 0x000fe20008001898 */
[----:B------:R-:W-:Y:S02]  /*a5b0*/  R2UR UR18, R38 ;  /* 0x00000000261272ca */ /* 0x000fe400000e0000 */
[----:B------:R-:W-:Y:S01]  /*a5c0*/  R2UR UR19, R39 ;  /* 0x00000000271372ca */ /* 0x000fe200000e0000 */
[----:B------:R-:W2:Y:S01]  /*a5d0*/  MUFU.EX2 R38, R98 ;  /* 0x0000006200267308 */ /* 0x000ea20000000800 */
[----:B------:R-:W-:Y:S01]  /*a5e0*/  FFMA R39, R102, UR15, -R4 ;  /* 0x0000000f66277c23 */ /* 0x000fe20008000804 */
[----:B-1----:R-:W-:Y:S01]  /*a5f0*/  @!P4 FMUL R121, R121, R121 ;  /* 0x000000797979c220 */ /* 0x002fe20000400000 */
[----:B------:R-:W-:-:S03]  /*a600*/  FSETP.GEU.AND P4, PT, R126, -126, PT ;  /* 0xc2fc00007e00780b */ /* 0x000fc60003f8e000 */
[----:B------:R-:W-:-:S10]  /*a610*/  FSETP.GEU.AND P5, PT, R39, -126, PT ;  /* 0xc2fc00002700780b */ /* 0x000fd40003fae000 */
[----:B------:R-:W-:Y:S01]  /*a620*/  @!P4 FMUL R126, R126, 0.5 ;  /* 0x3f0000007e7ec820 */ /* 0x000fe20000400000 */
[----:B--2---:R-:W-:Y:S01]  /*a630*/  @!P6 FMUL R38, R38, R38 ;  /* 0x000000262626e220 */ /* 0x004fe20000400000 */
[----:B------:R-:W-:Y:S01]  /*a640*/  FSETP.GEU.AND P6, PT, R40, -126, PT ;  /* 0xc2fc00002800780b */ /* 0x000fe20003fce000 */
[----:B------:R-:W-:-:S06]  /*a650*/  @!P5 FMUL R39, R39, 0.5 ;  /* 0x3f0000002727d820 */ /* 0x000fcc0000400000 */
[----:B------:R-:W1:Y:S06]  /*a660*/  MUFU.EX2 R39, R39 ;  /* 0x0000002700277308 */ /* 0x000e6c0000000800 */
[----:B------:R-:W-:-:S06]  /*a670*/  @!P6 FMUL R40, R40, 0.5 ;  /* 0x3f0000002828e820 */ /* 0x000fcc0000400000 */
[----:B------:R-:W2:Y:S01]  /*a680*/  MUFU.EX2 R40, R40 ;  /* 0x0000002800287308 */ /* 0x000ea20000000800 */
[----:B------:R-:W-:Y:S02]  /*a690*/  WARPGROUP.DEPBAR.LE gsb0, 0x0 ;  /* 0x00008000000079c5 */ /* 0x000fe40000010000 */
[C---:B------:R-:W-:Y:S02]  /*a6a0*/  IADD3 R24, R10.reuse, 0xa0, RZ ;  /* 0x000000a00a187810 */ /* 0x040fe40007ffe0ff */
[----:B------:R-:W-:Y:S01]  /*a6b0*/  MOV R25, 0xc0000010 ;  /* 0xc000001000197802 */ /* 0x000fe20000000f00 */
[----:B-1----:R-:W-:Y:S01]  /*a6c0*/  @!P5 FMUL R39, R39, R39 ;  /* 0x000000272727d220 */ /* 0x002fe20000400000 */
[----:B------:R-:W-:Y:S02]  /*a6d0*/  IADD3 R26, R10, 0x2a0, RZ ;  /* 0x000002a00a1a7810 */ /* 0x000fe40007ffe0ff */
[----:B------:R-:W-:Y:S02]  /*a6e0*/  MOV R27, 0xc0000010 ;  /* 0xc0000010001b7802 */ /* 0x000fe40000000f00 */
[----:B------:R-:W-:-:S02]  /*a6f0*/  R2UR UR6, R24 ;  /* 0x00000000180672ca */ /* 0x000fc400000e0000 */
[----:B------:R-:W-:Y:S02]  /*a700*/  R2UR UR7, R25 ;  /* 0x00000000190772ca */ /* 0x000fe400000e0000 */
[----:B------:R-:W-:Y:S02]  /*a710*/  R2UR UR10, R26 ;  /* 0x000000001a0a72ca */ /* 0x000fe400000e0000 */
[----:B------:R-:W-:Y:S01]  /*a720*/  R2UR UR11, R27 ;  /* 0x000000001b0b72ca */ /* 0x000fe200000e0000 */
[----:B--2---:R-:W-:Y:S01]  /*a730*/  @!P6 FMUL R40, R40, R40 ;  /* 0x000000282828e220 */ /* 0x004fe20000400000 */
        /* <DEDUP_REMOVED lines=8> */
[----:B------:R-:W1:Y:S01]  /*a7c0*/  MUFU.EX2 R11, R99 ;  /* 0x00000063000b7308 */ /* 0x000e620000000800 */
[----:B------:R-:W-:Y:S01]  /*a7d0*/  FADD R59, R58, R59 ;  /* 0x0000003b3a3b7221 */ /* 0x000fe20000000000 */
[----:B------:R-:W-:Y:S01]  /*a7e0*/  WARPGROUP.ARRIVE ;  /* 0x00000000000079c5 */ /* 0x000fe20000000000 */
[----:B------:R-:W-:Y:S01]  /*a7f0*/  FADD R61, R60, R61 ;  /* 0x0000003d3c3d7221 */ /* 0x000fe20000000000 */
[----:B------:R-:W-:Y:S01]  /*a800*/  FFMA R19, R107, UR15, -R4 ;  /* 0x0000000f6b137c23 */ /* 0x000fe20008000804 */
[----:B------:R-:W-:Y:S01]  /*a810*/  FADD R59, R59, R62 ;  /* 0x0000003e3b3b7221 */ /* 0x000fe20000000000 */
[----:B------:R-:W-:Y:S01]  /*a820*/  FSETP.GEU.AND P6, PT, R108, -126, PT ;  /* 0xc2fc00006c00780b */ /* 0x000fe20003fce000 */
[----:B------:R-:W-:Y:S01]  /*a830*/  FADD R66, R61, R66 ;  /* 0x000000423d427221 */ /* 0x000fe20000000000 */
[----:B------:R-:W-:Y:S01]  /*a840*/  HGMMA.64x16x16.F32.BF16 R168, R24, gdesc[UR4].tnspB, R168, gsb0 ;  /* 0x4020000418a87df0 */ /* 0x000fe200080018a8 */
[----:B------:R-:W-:Y:S01]  /*a850*/  FSETP.GEU.AND P5, PT, R19, -126, PT ;  /* 0xc2fc00001300780b */ /* 0x000fe20003fae000 */
[----:B------:R-:W-:Y:S01]  /*a860*/  FFMA R4, R151, UR15, -R4 ;  /* 0x0000000f97047c23 */ /* 0x000fe20008000804 */
[----:B-1----:R-:W-:Y:S01]  /*a870*/  @!P2 FMUL R11, R11, R11 ;  /* 0x0000000b0b0ba220 */ /* 0x002fe20000400000 */
[----:B------:R-:W-:-:S07]  /*a880*/  FSETP.GEU.AND P2, PT, R104, -126, PT ;  /* 0xc2fc00006800780b */ /* 0x000fce0003f4e000 */
[----:B------:R-:W-:-:S03]  /*a890*/  @!P6 FMUL R108, R108, 0.5 ;  /* 0x3f0000006c6ce820 */ /* 0x000fc60000400000 */
[----:B------:R-:W-:-:S03]  /*a8a0*/  @!P5 FMUL R19, R19, 0.5 ;  /* 0x3f0000001313d820 */ /* 0x000fc60000400000 */
[----:B------:R-:W1:Y:S01]  /*a8b0*/  MUFU.EX2 R108, R108 ;  /* 0x0000006c006c7308 */ /* 0x000e620000000800 */
[----:B------:R-:W-:-:S07]  /*a8c0*/  @!P2 FMUL R104, R104, 0.5 ;  /* 0x3f0000006868a820 */ /* 0x000fce0000400000 */
[----:B------:R-:W2:Y:S08]  /*a8d0*/  MUFU.EX2 R19, R19 ;  /* 0x0000001300137308 */ /* 0x000eb00000000800 */
[----:B------:R-:W3:Y:S01]  /*a8e0*/  MUFU.EX2 R41, R104 ;  /* 0x0000006800297308 */ /* 0x000ee20000000800 */
[----:B-1----:R-:W-:Y:S01]  /*a8f0*/  @!P6 FMUL R108, R108, R108 ;  /* 0x0000006c6c6ce220 */ /* 0x002fe20000400000 */
[----:B------:R-:W-:Y:S01]  /*a900*/  FSETP.GEU.AND P6, PT, R113, -126, PT ;  /* 0xc2fc00007100780b */ /* 0x000fe20003fce000 */
[----:B------:R-:W-:-:S02]  /*a910*/  WARPGROUP.DEPBAR.LE gsb0, 0x0 ;  /* 0x00008000000079c5 */ /* 0x000fc40000010000 */
[----:B------:R-:W-:Y:S01]  /*a920*/  WARPGROUP.ARRIVE ;  /* 0x00000000000079c5 */ /* 0x000fe20000000000 */
[----:B--2---:R-:W-:Y:S01]  /*a930*/  @!P5 FMUL R19, R19, R19 ;  /* 0x000000131313d220 */ /* 0x004fe20000400000 */
[----:B------:R-:W-:-:S08]  /*a940*/  FSETP.GEU.AND P5, PT, R112, -126, PT ;  /* 0xc2fc00007000780b */ /* 0x000fd00003fae000 */
[----:B------:R-:W-:Y:S01]  /*a950*/  @!P6 FMUL R113, R113, 0.5 ;  /* 0x3f0000007171e820 */ /* 0x000fe20000400000 */
[----:B------:R-:W-:Y:S01]  /*a960*/  HGMMA.64x16x16.F32.BF16 R160, R24, gdesc[UR8].tnspB, R160, gsb0 ;  /* 0x4020000818a07df0 */ /* 0x000fe200080018a0 */
[----:B---3--:R-:W-:Y:S01]  /*a970*/  @!P2 FMUL R41, R41, R41 ;  /* 0x000000292929a220 */ /* 0x008fe20000400000 */
[----:B------:R-:W-:-:S03]  /*a980*/  FSETP.GEU.AND P2, PT, R109, -126, PT ;  /* 0xc2fc00006d00780b */ /* 0x000fc60003f4e000 */
[----:B------:R-:W1:Y:S01]  /*a990*/  MUFU.EX2 R113, R113 ;  /* 0x0000007100717308 */ /* 0x000e620000000800 */
[----:B------:R-:W-:-:S07]  /*a9a0*/  @!P5 FMUL R112, R112, 0.5 ;  /* 0x3f0000007070d820 */ /* 0x000fce0000400000 */
[----:B------:R-:W2:Y:S02]  /*a9b0*/  MUFU.EX2 R43, R112 ;  /* 0x00000070002b7308 */ /* 0x000ea40000000800 */
[----:B------:R-:W-:-:S06]  /*a9c0*/  @!P2 FMUL R109, R109, 0.5 ;  /* 0x3f0000006d6da820 */ /* 0x000fcc0000400000 */
[----:B------:R-:W3:Y:S01]  /*a9d0*/  MUFU.EX2 R109, R109 ;  /* 0x0000006d006d7308 */ /* 0x000ee20000000800 */
[----:B-1----:R-:W-:Y:S01]  /*a9e0*/  @!P6 FMUL R113, R113, R113 ;  /* 0x000000717171e220 */ /* 0x002fe20000400000 */
[----:B------:R-:W-:Y:S01]  /*a9f0*/  FSETP.GEU.AND P6, PT, R118, -126, PT ;  /* 0xc2fc00007600780b */ /* 0x000fe20003fce000 */
[----:B--2---:R-:W-:Y:S01]  /*aa00*/  @!P5 FMUL R43, R43, R43 ;  /* 0x0000002b2b2bd220 */ /* 0x004fe20000400000 */
[----:B------:R-:W-:-:S11]  /*aa10*/  FSETP.GEU.AND P5, PT, R117, -126, PT ;  /* 0xc2fc00007500780b */ /* 0x000fd60003fae000 */
[----:B------:R-:W-:Y:S01]  /*aa20*/  @!P6 FMUL R118, R118, 0.5 ;  /* 0x3f0000007676e820 */ /* 0x000fe20000400000 */
[----:B---3--:R-:W-:Y:S01]  /*aa30*/  @!P2 FMUL R109, R109, R109 ;  /* 0x0000006d6d6da220 */ /* 0x008fe20000400000 */
[----:B------:R-:W-:Y:S02]  /*aa40*/  FSETP.GEU.AND P2, PT, R114, -126, PT ;  /* 0xc2fc00007200780b */ /* 0x000fe40003f4e000 */
[----:B------:R-:W1:Y:S01]  /*aa50*/  MUFU.EX2 R49, R118 ;  /* 0x0000007600317308 */ /* 0x000e620000000800 */
[----:B------:R-:W-:Y:S02]  /*aa60*/  WARPGROUP.DEPBAR.LE gsb0, 0x0 ;  /* 0x00008000000079c5 */ /* 0x000fe40000010000 */
[----:B------:R-:W-:Y:S01]  /*aa70*/  WARPGROUP.ARRIVE ;  /* 0x00000000000079c5 */ /* 0x000fe20000000000 */
[----:B------:R-:W-:-:S05]  /*aa80*/  @!P5 FMUL R117, R117, 0.5 ;  /* 0x3f0000007575d820 */ /* 0x000fca0000400000 */
[----:B------:R-:W-:Y:S01]  /*aa90*/  HGMMA.64x16x16.F32.BF16 R152, R24, gdesc[UR16].tnspB, R152, gsb0 ;  /* 0x4020001018987df0 */ /* 0x000fe20008001898 */
[----:B------:R-:W2:Y:S01]  /*aaa0*/  MUFU.EX2 R117, R117 ;  /* 0x0000007500757308 */ /* 0x000ea20000000800 */
[----:B------:R-:W-:Y:S01]  /*aab0*/  @!P2 FMUL R114, R114, 0.5 ;  /* 0x3f0000007272a820 */ /* 0x000fe20000400000 */
[----:B-1----:R-:W-:Y:S01]  /*aac0*/  @!P6 FMUL R49, R49, R49 ;  /* 0x000000313131e220 */ /* 0x002fe20000400000 */
[----:B------:R-:W-:-:S05]  /*aad0*/  FSETP.GEU.AND P6, PT, R123, -126, PT ;  /* 0xc2fc00007b00780b */ /* 0x000fca0003fce000 */
[----:B------:R-:W1:Y:S01]  /*aae0*/  MUFU.EX2 R47, R114 ;  /* 0x00000072002f7308 */ /* 0x000e620000000800 */
[----:B--2---:R-:W-:Y:S01]  /*aaf0*/  @!P5 FMUL R117, R117, R117 ;  /* 0x000000757575d220 */ /* 0x004fe20000400000 */
[----:B------:R-:W-:-:S06]  /*ab00*/  FSETP.GEU.AND P5, PT, R122, -126, PT ;  /* 0xc2fc00007a00780b */ /* 0x000fcc0003fae000 */
[----:B------:R-:W-:Y:S01]  /*ab10*/  @!P6 FMUL R123, R123, 0.5 ;  /* 0x3f0000007b7be820 */ /* 0x000fe20000400000 */
[----:B-1----:R-:W-:Y:S01]  /*ab20*/  @!P2 FMUL R47, R47, R47 ;  /* 0x0000002f2f2fa220 */ /* 0x002fe20000400000 */
[----:B------:R-:W-:-:S04]  /*ab30*/  FSETP.GEU.AND P2, PT, R119, -126, PT ;  /* 0xc2fc00007700780b */ /* 0x000fc80003f4e000 */
[----:B------:R-:W1:Y:S01]  /*ab40*/  MUFU.EX2 R123, R123 ;  /* 0x0000007b007b7308 */ /* 0x000e620000000800 */
[----:B------:R-:W-:-:S07]  /*ab50*/  @!P5 FMUL R122, R122, 0.5 ;  /* 0x3f0000007a7ad820 */ /* 0x000fce0000400000 */
[----:B------:R-:W2:Y:S01]  /*ab60*/  MUFU.EX2 R51, R122 ;  /* 0x0000007a00337308 */ /* 0x000ea20000000800 */
[----:B------:R-:W-:Y:S01]  /*ab70*/  @!P2 FMUL R119, R119, 0.5 ;  /* 0x3f0000007777a820 */ /* 0x000fe20000400000 */
[----:B------:R-:W-:Y:S02]  /*ab80*/  WARPGROUP.DEPBAR.LE gsb0, 0x0 ;  /* 0x00008000000079c5 */ /* 0x000fe40000010000 */
[----:B------:R-:W-:Y:S01]  /*ab90*/  IADD3 R24, R10, 0xc0, RZ ;  /* 0x000000c00a187810 */ /* 0x000fe20007ffe0ff */
[----:B-1----:R-:W-:Y:S01]  /*aba0*/  @!P6 FMUL R123, R123, R123 ;  /* 0x0000007b7b7be220 */ /* 0x002fe20000400000 */
[----:B------:R-:W-:Y:S02]  /*abb0*/  MOV R25, 0xc0000010 ;  /* 0xc000001000197802 */ /* 0x000fe40000000f00 */
[----:B------:R-:W1:Y:S01]  /*abc0*/  MUFU.EX2 R119, R119 ;  /* 0x0000007700777308 */ /* 0x000e620000000800 */
[----:B------:R-:W-:Y:S02]  /*abd0*/  R2UR UR6, R24 ;  /* 0x00000000180672ca */ /* 0x000fe400000e0000 */
[----:B------:R-:W-:-:S02]  /*abe0*/  R2UR UR7, R25 ;  /* 0x00000000190772ca */ /* 0x000fc400000e0000 */
[C---:B------:R-:W-:Y:S01]  /*abf0*/  IADD3 R26, R10.reuse, 0x2c0, RZ ;  /* 0x000002c00a1a7810 */ /* 0x040fe20007ffe0ff */
[----:B--2---:R-:W-:Y:S01]  /*ac00*/  @!P5 FMUL R51, R51, R51 ;  /* 0x000000333333d220 */ /* 0x004fe20000400000 */
[----:B------:R-:W-:Y:S02]  /*ac10*/  IADD3 R24, R10, 0x4c0, RZ ;  /* 0x000004c00a187810 */ /* 0x000fe40007ffe0ff */
[----:B------:R-:W-:Y:S02]  /*ac20*/  MOV R27, 0xc0000010 ;  /* 0xc0000010001b7802 */ /* 0x000fe40000000f00 */
[----:B------:R-:W-:Y:S02]  /*ac30*/  MOV R25, 0xc0000010 ;  /* 0xc000001000197802 */ /* 0x000fe40000000f00 */
[----:B------:R-:W-:Y:S02]  /*ac40*/  R2UR UR10, R26 ;  /* 0x000000001a0a72ca */ /* 0x000fe400000e0000 */
[----:B------:R-:W-:-:S02]  /*ac50*/  R2UR UR11, R27 ;  /* 0x000000001b0b72ca */ /* 0x000fc400000e0000 */
[----:B------:R-:W-:Y:S01]  /*ac60*/  R2UR UR18, R24 ;  /* 0x00000000181272ca */ /* 0x000fe200000e0000 */
[----:B-1----:R-:W-:Y:S01]  /*ac70*/  @!P2 FMUL R119, R119, R119 ;  /* 0x000000777777a220 */ /* 0x002fe20000400000 */
        /* <DEDUP_REMOVED lines=9> */
[----:B------:R-:W-:Y:S01]  /*ad10*/  IADD3 R22, R10, 0x100, RZ ;  /* 0x000001000a167810 */ /* 0x000fe20007ffe0ff */
[----:B------:R-:W-:Y:S01]  /*ad20*/  FADD R76, R33, R76 ;  /* 0x0000004c214c7221 */ /* 0x000fe20000000000 */
[----:B------:R-:W-:Y:S01]  /*ad30*/  WARPGROUP.ARRIVE ;  /* 0x00000000000079c5 */ /* 0x000fe20000000000 */
[----:B------:R-:W-:Y:S01]  /*ad40*/  MOV R23, 0xc0000010 ;  /* 0xc000001000177802 */ /* 0x000fe20000000f00 */
[----:B------:R-:W-:Y:S01]  /*ad50*/  FADD R21, R30, R21 ;  /* 0x000000151e157221 */ /* 0x000fe20000000000 */
[----:B------:R-:W1:Y:S01]  /*ad60*/  MUFU.EX2 R33, R110 ;  /* 0x0000006e00217308 */ /* 0x000e620000000800 */
[----:B------:R-:W-:Y:S01]  /*ad70*/  FSETP.GEU.AND P5, PT, R127, -126, PT ;  /* 0xc2fc00007f00780b */ /* 0x000fe20003fae000 */
[----:B------:R-:W-:Y:S01]  /*ad80*/  FADD R77, R76, R77 ;  /* 0x0000004d4c4d7221 */ /* 0x000fe20000000000 */
[----:B------:R-:W-:Y:S01]  /*ad90*/  HGMMA.64x16x16.F32.BF16 R168, R24, gdesc[UR4].tnspB, R168, gsb0 ;  /* 0x4020000418a87df0 */ /* 0x000fe200080018a8 */
[----:B------:R-:W-:-:S02]  /*ada0*/  FSETP.GEU.AND P2, PT, R124, -126, PT ;  /* 0xc2fc00007c00780b */ /* 0x000fc40003f4e000 */
[----:B------:R-:W-:-:S08]  /*adb0*/  FSETP.GEU.AND P6, PT, R128, -126, PT ;  /* 0xc2fc00008000780b */ /* 0x000fd00003fce000 */
[----:B------:R-:W-:Y:S01]  /*adc0*/  @!P5 FMUL R127, R127, 0.5 ;  /* 0x3f0000007f7fd820 */ /* 0x000fe20000400000 */
[----:B-1----:R-:W-:Y:S01]  /*add0*/  @!P3 FMUL R33, R33, R33 ;  /* 0x000000212121b220 */ /* 0x002fe20000400000 */
[----:B------:R-:W-:Y:S01]  /*ade0*/  FSETP.GEU.AND P3, PT, R115, -126, PT ;  /* 0xc2fc00007300780b */ /* 0x000fe20003f6e000 */
[----:B------:R-:W-:-:S03]  /*adf0*/  @!P2 FMUL R124, R124, 0.5 ;  /* 0x3f0000007c7ca820 */ /* 0x000fc60000400000 */
[----:B------:R-:W1:Y:S01]  /*ae00*/  MUFU.EX2 R127, R127 ;  /* 0x0000007f007f7308 */ /* 0x000e620000000800 */
[----:B------:R-:W-:-:S07]  /*ae10*/  @!P6 FMUL R128, R128, 0.5 ;  /* 0x3f0000008080e820 */ /* 0x000fce0000400000 */
[----:B------:R-:W2:Y:S01]  /*ae20*/  MUFU.EX2 R53, R128 ;  /* 0x0000008000357308 */ /* 0x000ea20000000800 */
[----:B------:R-:W-:-:S07]  /*ae30*/  @!P3 FMUL R115, R115, 0.5 ;  /* 0x3f0000007373b820 */ /* 0x000fce0000400000 */
[----:B------:R-:W3:Y:S01]  /*ae40*/  MUFU.EX2 R115, R115 ;  /* 0x0000007300737308 */ /* 0x000ee20000000800 */
[----:B-1----:R-:W-:Y:S01]  /*ae50*/  @!P5 FMUL R127, R127, R127 ;  /* 0x0000007f7f7fd220 */ /* 0x002fe20000400000 */
[----:B------:R-:W-:Y:S01]  /*ae60*/  FSETP.GEU.AND P5, PT, R132, -126, PT ;  /* 0xc2fc00008400780b */ /* 0x000fe20003fae000 */
[----:B------:R-:W-:Y:S02]  /*ae70*/  WARPGROUP.DEPBAR.LE gsb0, 0x0 ;  /* 0x00008000000079c5 */ /* 0x000fe40000010000 */
[----:B------:R-:W-:Y:S01]  /*ae80*/  WARPGROUP.ARRIVE ;  /* 0x00000000000079c5 */ /* 0x000fe20000000000 */
[----:B--2---:R-:W-:Y:S01]  /*ae90*/  @!P6 FMUL R53, R53, R53 ;  /* 0x000000353535e220 */ /* 0x004fe20000400000 */
[----:B------:R-:W-:-:S08]  /*aea0*/  FSETP.GEU.AND P6, PT, R133, -126, PT ;  /* 0xc2fc00008500780b */ /* 0x000fd00003fce000 */
[----:B------:R-:W-:Y:S01]  /*aeb0*/  @!P5 FMUL R132, R132, 0.5 ;  /* 0x3f0000008484d820 */ /* 0x000fe20000400000 */
[----:B------:R-:W-:Y:S01]  /*aec0*/  HGMMA.64x16x16.F32.BF16 R160, R24, gdesc[UR8].tnspB, R160, gsb0 ;  /* 0x4020000818a07df0 */ /* 0x000fe200080018a0 */
[----:B---3--:R-:W-:Y:S01]  /*aed0*/  @!P3 FMUL R115, R115, R115 ;  /* 0x000000737373b220 */ /* 0x008fe20000400000 */
[----:B------:R-:W-:Y:S02]  /*aee0*/  FSETP.GEU.AND P3, PT, R120, -126, PT ;  /* 0xc2fc00007800780b */ /* 0x000fe40003f6e000 */
[----:B------:R-:W-:-:S11]  /*aef0*/  @!P6 FMUL R133, R133, 0.5 ;  /* 0x3f0000008585e820 */ /* 0x000fd60000400000 */
[----:B------:R-:W-:Y:S01]  /*af00*/  @!P3 FMUL R120, R120, 0.5 ;  /* 0x3f0000007878b820 */ /* 0x000fe20000400000 */
[----:B------:R-:W1:Y:S02]  /*af10*/  MUFU.EX2 R133, R133 ;  /* 0x0000008500857308 */ /* 0x000e640000000800 */
[----:B-1----:R-:W-:Y:S01]  /*af20*/  @!P6 FMUL R133, R133, R133 ;  /* 0x000000858585e220 */ /* 0x002fe20000400000 */
[----:B------:R-:W-:Y:S01]  /*af30*/  FSETP.GEU.AND P6, PT, R138, -126, PT ;  /* 0xc2fc00008a00780b */ /* 0x000fe20003fce000 */
[----:B------:R-:W-:Y:S02]  /*af40*/  WARPGROUP.DEPBAR.LE gsb0, 0x0 ;  /* 0x00008000000079c5 */ /* 0x000fe40000010000 */
[----:B------:R-:W-:-:S10]  /*af50*/  WARPGROUP.ARRIVE ;  /* 0x00000000000079c5 */ /* 0x000fd40000000000 */
[----:B------:R-:W-:Y:S01]  /*af60*/  @!P6 FMUL R138, R138, 0.5 ;  /* 0x3f0000008a8ae820 */ /* 0x000fe20000400000 */
[----:B------:R-:W-:Y:S03]  /*af70*/  HGMMA.64x16x16.F32.BF16 R152, R24, gdesc[UR16].tnspB, R152, gsb0 ;  /* 0x4020001018987df0 */ /* 0x000fe60008001898 */
[----:B------:R-:W1:Y:S02]  /*af80*/  MUFU.EX2 R57, R138 ;  /* 0x0000008a00397308 */ /* 0x000e640000000800 */
[----:B-1----:R-:W-:Y:S01]  /*af90*/  @!P6 FMUL R57, R57, R57 ;  /* 0x000000393939e220 */ /* 0x002fe20000400000 */
[----:B------:R-:W-:-:S13]  /*afa0*/  FSETP.GEU.AND P6, PT, R143, -126, PT ;  /* 0xc2fc00008f00780b */ /* 0x000fda0003fce000 */
[----:B------:R-:W-:-:S06]  /*afb0*/  @!P6 FMUL R143, R143, 0.5 ;  /* 0x3f0000008f8fe820 */ /* 0x000fcc0000400000 */
[----:B------:R-:W1:Y:S01]  /*afc0*/  MUFU.EX2 R143, R143 ;  /* 0x0000008f008f7308 */ /* 0x000e620000000800 */
[----:B------:R-:W-:Y:S02]  /*afd0*/  WARPGROUP.DEPBAR.LE gsb0, 0x0 ;  /* 0x00008000000079c5 */ /* 0x000fe40000010000 */
[----:B------:R-:W-:Y:S02]  /*afe0*/  IADD3 R24, R10, 0xe0, RZ ;  /* 0x000000e00a187810 */ /* 0x000fe40007ffe0ff */
[----:B------:R-:W-:Y:S02]  /*aff0*/  MOV R25, 0xc0000010 ;  /* 0xc000001000197802 */ /* 0x000fe40000000f00 */
[----:B------:R-:W-:Y:S02]  /*b000*/  R2UR UR6, R24 ;  /* 0x00000000180672ca */ /* 0x000fe400000e0000 */
[----:B------:R-:W-:Y:S02]  /*b010*/  R2UR UR7, R25 ;  /* 0x00000000190772ca */ /* 0x000fe400000e0000 */
[----:B------:R-:W-:-:S02]  /*b020*/  IADD3 R26, R10, 0x2e0, RZ ;  /* 0x000002e00a1a7810 */ /* 0x000fc40007ffe0ff */
[----:B------:R-:W-:Y:S01]  /*b030*/  IADD3 R24, R10, 0x4e0, RZ ;  /* 0x000004e00a187810 */ /* 0x000fe20007ffe0ff */
[----:B-1----:R-:W-:Y:S01]  /*b040*/  @!P6 FMUL R143, R143, R143 ;  /* 0x0000008f8f8fe220 */ /* 0x002fe20000400000 */
[----:B------:R-:W-:Y:S02]  /*b050*/  MOV R27, 0xc0000010 ;  /* 0xc0000010001b7802 */ /* 0x000fe40000000f00 */
[----:B------:R-:W-:Y:S02]  /*b060*/  MOV R25, 0xc0000010 ;  /* 0xc000001000197802 */ /* 0x000fe40000000f00 */
[----:B------:R-:W-:Y:S02]  /*b070*/  R2UR UR10, R26 ;  /* 0x000000001a0a72ca */ /* 0x000fe400000e0000 */
[----:B------:R-:W-:Y:S02]  /*b080*/  R2UR UR11, R27 ;  /* 0x000000001b0b72ca */ /* 0x000fe400000e0000 */
[----:B------:R-:W-:-:S02]  /*b090*/  R2UR UR18, R24 ;  /* 0x00000000181272ca */ /* 0x000fc400000e0000 */
[----:B------:R-:W-:Y:S02]  /*b0a0*/  R2UR UR19, R25 ;  /* 0x00000000191372ca */ /* 0x000fe400000e0000 */
[----:B------:R-:W-:Y:S01]  /*b0b0*/  F2FP.BF16.F32.PACK_AB R24, R81, R80 ;  /* 0x000000505118723e */ /* 0x000fe200000010ff */
[----:B------:R-:W-:Y:S01]  /*b0c0*/  FADD R80, R77, R80 ;  /* 0x000000504d507221 */ /* 0x000fe20000000000 */
[----:B------:R-:W-:Y:S02]  /*b0d0*/  F2FP.BF16.F32.PACK_AB R25, R28, R29 ;  /* 0x0000001d1c19723e */ /* 0x000fe400000010ff */
[----:B------:R-:W-:Y:S01]  /*b0e0*/  F2FP.BF16.F32.PACK_AB R26, R85, R84 ;  /* 0x00000054551a723e */ /* 0x000fe200000010ff */
[----:B------:R-:W-:Y:S01]  /*b0f0*/  FADD R81, R80, R81 ;  /* 0x0000005150517221 */ /* 0x000fe20000000000 */
[----:B------:R-:W-:Y:S02]  /*b100*/  F2FP.BF16.F32.PACK_AB R27, R32, R31 ;  /* 0x0000001f201b723e */ /* 0x000fe400000010ff */
[----:B------:R-:W-:Y:S01]  /*b110*/  FSETP.GEU.AND P6, PT, R148, -126, PT ;  /* 0xc2fc00009400780b */ /* 0x000fe20003fce000 */
[----:B------:R-:W-:Y:S01]  /*b120*/  FADD R84, R81, R84 ;  /* 0x0000005451547221 */ /* 0x000fe20000000000 */
[----:B------:R-:W-:-:S03]  /*b130*/  WARPGROUP.ARRIVE ;  /* 0x00000000000079c5 */ /* 0x000fc60000000000 */
[----:B------:R-:W-:-:S03]  /*b140*/  FADD R85, R84, R85 ;  /* 0x0000005554557221 */ /* 0x000fc60000000000 */
[----:B------:R-:W-:Y:S01]  /*b150*/  HGMMA.64x16x16.F32.BF16 R168, R24, gdesc[UR4].tnspB, R168, gsb0 ;  /* 0x4020000418a87df0 */ /* 0x000fe200080018a8 */
[----:B------:R-:W-:Y:S01]  /*b160*/  R2UR UR6, R22 ;  /* 0x00000000160672ca */ /* 0x000fe200000e0000 */
[----:B------:R-:W-:Y:S01]  /*b170*/  FADD R22, R21, R20 ;  /* 0x0000001415167221 */ /* 0x000fe20000000000 */
[----:B------:R-:W-:Y:S01]  /*b180*/  R2UR UR7, R23 ;  /* 0x00000000170772ca */ /* 0x000fe200000e0000 */
[----:B------:R-:W-:Y:S01]  /*b190*/  IMAD.MOV.U32 R23, RZ, RZ, -0x3ffffff0 ;  /* 0xc0000010ff177424 */ /* 0x000fe200078e00ff */
[----:B------:R-:W-:Y:S01]  /*b1a0*/  IADD3 R20, R10, 0x120, RZ ;  /* 0x000001200a147810 */ /* 0x000fe20007ffe0ff */
[----:B------:R-:W-:Y:S01]  /*b1b0*/  FADD R29, R22, R29 ;  /* 0x0000001d161d7221 */ /* 0x000fe20000000000 */
[----:B------:R-:W-:Y:S01]  /*b1c0*/  MOV R21, 0xc0000010 ;  /* 0xc000001000157802 */ /* 0x000fe20000000f00 */
[----:B------:R-:W-:Y:S01]  /*b1d0*/  @!P6 FMUL R148, R148, 0.5 ;  /* 0x3f0000009494e820 */ /* 0x000fe20000400000 */
[----:B------:R-:W-:Y:S01]  /*b1e0*/  IADD3 R22, R10, 0x320, RZ ;  /* 0x000003200a167810 */ /* 0x000fe20007ffe0ff */
[----:B------:R-:W-:-:S02]  /*b1f0*/  FADD R28, R29, R28 ;  /* 0x0000001c1d1c7221 */ /* 0x000fc40000000000 */
[----:B------:R-:W1:Y:S02]  /*b200*/  MUFU.EX2 R29, R120 ;  /* 0x00000078001d7308 */ /* 0x000e640000000800 */
[----:B------:R-:W-:-:S04]  /*b210*/  FADD R31, R28, R31 ;  /* 0x0000001f1c1f7221 */ /* 0x000fc80000000000 */
[----:B------:R-:W-:Y:S01]  /*b220*/  FADD R31, R31, R32 ;  /* 0x000000201f1f7221 */ /* 0x000fe20000000000 */
[----:B-1----:R-:W-:Y:S01]  /*b230*/  @!P3 FMUL R29, R29, R29 ;  /* 0x0000001d1d1db220 */ /* 0x002fe20000400000 */
[----:B------:R-:W-:Y:S01]  /*b240*/  FSETP.GEU.AND P3, PT, R125, -126, PT ;  /* 0xc2fc00007d00780b */ /* 0x000fe20003f6e000 */
[----:B------:R-:W-:Y:S02]  /*b250*/  WARPGROUP.DEPBAR.LE gsb0, 0x0 ;  /* 0x00008000000079c5 */ /* 0x000fe40000010000 */
[----:B------:R-:W-:-:S10]  /*b260*/  WARPGROUP.ARRIVE ;  /* 0x00000000000079c5 */ /* 0x000fd40000000000 */
[----:B------:R-:W-:Y:S01]  /*b270*/  @!P3 FMUL R125, R125, 0.5 ;  /* 0x3f0000007d7db820 */ /* 0x000fe20000400000 */
[----:B------:R-:W-:Y:S05]  /*b280*/  HGMMA.64x16x16.F32.BF16 R160, R24, gdesc[UR8].tnspB, R160, gsb0 ;  /* 0x4020000818a07df0 */ /* 0x000fea00080018a0 */
[----:B------:R-:W1:Y:S02]  /*b290*/  MUFU.EX2 R125, R125 ;  /* 0x0000007d007d7308 */ /* 0x000e640000000800 */
[----:B-1----:R-:W-:Y:S01]  /*b2a0*/  @!P3 FMUL R125, R125, R125 ;  /* 0x0000007d7d7db220 */ /* 0x002fe20000400000 */
[----:B------:R-:W-:-:S13]  /*b2b0*/  FSETP.GEU.AND P3, PT, R130, -126, PT ;  /* 0xc2fc00008200780b */ /* 0x000fda0003f6e000 */
[----:B------:R-:W-:-:S04]  /*b2c0*/  @!P3 FMUL R130, R130, 0.5 ;  /* 0x3f0000008282b820 */ /* 0x000fc80000400000 */
[----:B------:R-:W1:Y:S01]  /*b2d0*/  MUFU.EX2 R55, R130 ;  /* 0x0000008200377308 */ /* 0x000e620000000800 */
[----:B------:R-:W-:Y:S02]  /*b2e0*/  WARPGROUP.DEPBAR.LE gsb0, 0x0 ;  /* 0x00008000000079c5 */ /* 0x000fe40000010000 */
[----:B------:R-:W-:-:S06]  /*b2f0*/  WARPGROUP.ARRIVE ;  /* 0x00000000000079c5 */ /* 0x000fcc0000000000 */
[----:B------:R-:W-:Y:S01]  /*b300*/  HGMMA.64x16x16.F32.BF16 R152, R24, gdesc[UR16].tnspB, R152, gsb0 ;  /* 0x4020001018987df0 */ /* 0x000fe20008001898 */
[----:B-1----:R-:W-:Y:S01]  /*b310*/  @!P3 FMUL R55, R55, R55 ;  /* 0x000000373737b220 */ /* 0x002fe20000400000 */
[----:B------:R-:W-:-:S13]  /*b320*/  FSETP.GEU.AND P3, PT, R135, -126, PT ;  /* 0xc2fc00008700780b */ /* 0x000fda0003f6e000 */
[----:B------:R-:W-:-:S06]  /*b330*/  @!P3 FMUL R135, R135, 0.5 ;  /* 0x3f0000008787b820 */ /* 0x000fcc0000400000 */
[----:B------:R-:W1:Y:S02]  /*b340*/  MUFU.EX2 R135, R135 ;  /* 0x0000008700877308 */ /* 0x000e640000000800 */
[----:B-1----:R-:W-:Y:S01]  /*b350*/  @!P3 FMUL R135, R135, R135 ;  /* 0x000000878787b220 */ /* 0x002fe20000400000 */
[----:B------:R-:W-:Y:S01]  /*b360*/  FSETP.GEU.AND P3, PT, R140, -126, PT ;  /* 0xc2fc00008c00780b */ /* 0x000fe20003f6e000 */
[----:B------:R-:W-:Y:S02]  /*b370*/  WARPGROUP.DEPBAR.LE gsb0, 0x0 ;  /* 0x00008000000079c5 */ /* 0x000fe40000010000 */
[C---:B------:R-:W-:Y:S02]  /*b380*/  IADD3 R24, R10.reuse, 0x300, RZ ;  /* 0x000003000a187810 */ /* 0x040fe40007ffe0ff */
[----:B------:R-:W-:Y:S02]  /*b390*/  IADD3 R26, R10, 0x500, RZ ;  /* 0x000005000a1a7810 */ /* 0x000fe40007ffe0ff */
[----:B------:R-:W-:-:S02]  /*b3a0*/  MOV R25, 0xc0000010 ;  /* 0xc000001000197802 */ /* 0x000fc40000000f00 */
[----:B------:R-:W-:Y:S02]  /*b3b0*/  MOV R27, 0xc0000010 ;  /* 0xc0000010001b7802 */ /* 0x000fe40000000f00 */
[----:B------:R-:W-:Y:S02]  /*b3c0*/  R2UR UR10, R24 ;  /* 0x00000000180a72ca */ /* 0x000fe400000e0000 */
[----:B------:R-:W-:Y:S01]  /*b3d0*/  R2UR UR11, R25 ;  /* 0x00000000190b72ca */ /* 0x000fe200000e0000 */
[----:B------:R-:W-:Y:S01]  /*b3e0*/  @!P3 FMUL R140, R140, 0.5 ;  /* 0x3f0000008c8cb820 */ /* 0x000fe20000400000 */
[----:B------:R-:W-:Y:S02]  /*b3f0*/  R2UR UR18, R26 ;  /* 0x000000001a1272ca */ /* 0x000fe400000e0000 */
[----:B------:R-:W-:Y:S02]  /*b400*/  R2UR UR19, R27 ;  /* 0x000000001b1372ca */ /* 0x000fe400000e0000 */
        /* <DEDUP_REMOVED lines=8> */
[----:B------:R-:W-:-:S02]  /*b490*/  FADD R89, R88, R89 ;  /* 0x0000005958597221 */ /* 0x000fc40000000000 */
[----:B------:R-:W-:Y:S01]  /*b4a0*/  WARPGROUP.ARRIVE ;  /* 0x00000000000079c5 */ /* 0x000fe20000000000 */
[----:B------:R-:W-:Y:S01]  /*b4b0*/  FADD R36, R35, R36 ;  /* 0x0000002423247221 */ /* 0x000fe20000000000 */
[----:B------:R-:W-:Y:S01]  /*b4c0*/  FADD R92, R89, R92 ;  /* 0x0000005c595c7221 */ /* 0x000fe20000000000 */
[----:B------:R-:W2:Y:S02]  /*b4d0*/  MUFU.EX2 R35, R126 ;  /* 0x0000007e00237308 */ /* 0x000ea40000000800 */
[----:B------:R-:W-:Y:S01]  /*b4e0*/  FADD R37, R36, R37 ;  /* 0x0000002524257221 */ /* 0x000fe20000000000 */
[----:B------:R-:W-:Y:S01]  /*b4f0*/  HGMMA.64x16x16.F32.BF16 R168, R24, gdesc[UR4].tnspB, R168, gsb0 ;  /* 0x4020000418a87df0 */ /* 0x000fe200080018a8 */
[----:B------:R-:W-:Y:S01]  /*b500*/  R2UR UR6, R20 ;  /* 0x00000000140672ca */ /* 0x000fe200000e0000 */
[----:B------:R-:W-:Y:S01]  /*b510*/  FADD R93, R92, R93 ;  /* 0x0000005d5c5d7221 */ /* 0x000fe20000000000 */
[----:B------:R-:W-:Y:S02]  /*b520*/  R2UR UR7, R21 ;  /* 0x00000000150772ca */ /* 0x000fe400000e0000 */
[----:B------:R-:W-:Y:S01]  /*b530*/  IADD3 R20, R10, 0x520, RZ ;  /* 0x000005200a147810 */ /* 0x000fe20007ffe0ff */
[----:B-1----:R-:W-:Y:S01]  /*b540*/  @!P2 FMUL R31, R31, R31 ;  /* 0x0000001f1f1fa220 */ /* 0x002fe20000400000 */
[----:B------:R-:W-:-:S02]  /*b550*/  MOV R21, 0xc0000010 ;  /* 0xc000001000157802 */ /* 0x000fc40000000f00 */
[----:B------:R-:W-:Y:S01]  /*b560*/  FSETP.GEU.AND P2, PT, R129, -126, PT ;  /* 0xc2fc00008100780b */ /* 0x000fe20003f4e000 */
[----:B--2---:R-:W-:Y:S01]  /*b570*/  @!P4 FMUL R35, R35, R35 ;  /* 0x000000232323c220 */ /* 0x004fe20000400000 */
[----:B------:R-:W-:-:S11]  /*b580*/  FSETP.GEU.AND P4, PT, R131, -126, PT ;  /* 0xc2fc00008300780b */ /* 0x000fd60003f8e000 */
[----:B------:R-:W-:-:S06]  /*b590*/  @!P2 FMUL R129, R129, 0.5 ;  /* 0x3f0000008181a820 */ /* 0x000fcc0000400000 */
[----:B------:R-:W1:Y:S01]  /*b5a0*/  MUFU.EX2 R129, R129 ;  /* 0x0000008100817308 */ /* 0x000e620000000800 */
[----:B------:R-:W-:-:S07]  /*b5b0*/  @!P4 FMUL R131, R131, 0.5 ;  /* 0x3f0000008383c820 */ /* 0x000fce0000400000 */
[----:B------:R-:W2:Y:S01]  /*b5c0*/  MUFU.EX2 R131, R131 ;  /* 0x0000008300837308 */ /* 0x000ea20000000800 */
[----:B------:R-:W-:Y:S02]  /*b5d0*/  WARPGROUP.DEPBAR.LE gsb0, 0x0 ;  /* 0x00008000000079c5 */ /* 0x000fe40000010000 */
[----:B------:R-:W-:Y:S01]  /*b5e0*/  WARPGROUP.ARRIVE ;  /* 0x00000000000079c5 */ /* 0x000fe20000000000 */
[----:B-1----:R-:W-:Y:S01]  /*b5f0*/  @!P2 FMUL R129, R129, R129 ;  /* 0x000000818181a220 */ /* 0x002fe20000400000 */
[----:B------:R-:W-:-:S04]  /*b600*/  FSETP.GEU.AND P2, PT, R134, -126, PT ;  /* 0xc2fc00008600780b */ /* 0x000fc80003f4e000 */
[----:B------:R-:W-:Y:S01]  /*b610*/  HGMMA.64x16x16.F32.BF16 R160, R24, gdesc[UR8].tnspB, R160, gsb0 ;  /* 0x4020000818a07df0 */ /* 0x000fe200080018a0 */
[----:B------:R-:W-:Y:S02]  /*b620*/  R2UR UR10, R22 ;  /* 0x00000000160a72ca */ /* 0x000fe400000e0000 */
[----:B------:R-:W-:Y:S01]  /*b630*/  R2UR UR11, R23 ;  /* 0x00000000170b72ca */ /* 0x000fe200000e0000 */
[----:B--2---:R-:W-:Y:S01]  /*b640*/  @!P4 FMUL R131, R131, R131 ;  /* 0x000000838383c220 */ /* 0x004fe20000400000 */
[----:B------:R-:W-:Y:S02]  /*b650*/  IADD3 R22, R10, 0x340, RZ ;  /* 0x000003400a167810 */ /* 0x000fe40007ffe0ff */
[----:B------:R-:W-:Y:S02]  /*b660*/  MOV R23, 0xc0000010 ;  /* 0xc000001000177802 */ /* 0x000fe40000000f00 */
[----:B------:R-:W-:Y:S01]  /*b670*/  @!P2 FMUL R134, R134, 0.5 ;  /* 0x3f0000008686a820 */ /* 0x000fe20000400000 */
[----:B------:R-:W-:-:S13]  /*b680*/  FSETP.GEU.AND P4, PT, R136, -126, PT ;  /* 0xc2fc00008800780b */ /* 0x000fda0003f8e000 */
[----:B------:R-:W-:Y:S01]  /*b690*/  @!P4 FMUL R136, R136, 0.5 ;  /* 0x3f0000008888c820 */ /* 0x000fe20000400000 */
[----:B------:R-:W-:Y:S02]  /*b6a0*/  WARPGROUP.DEPBAR.LE gsb0, 0x0 ;  /* 0x00008000000079c5 */ /* 0x000fe40000010000 */
[----:B------:R-:W-:-:S06]  /*b6b0*/  WARPGROUP.ARRIVE ;  /* 0x00000000000079c5 */ /* 0x000fcc0000000000 */
[----:B------:R-:W-:Y:S01]  /*b6c0*/  HGMMA.64x16x16.F32.BF16 R152, R24, gdesc[UR16].tnspB, R152, gsb0 ;  /* 0x4020001018987df0 */ /* 0x000fe20008001898 */
[----:B------:R-:W-:Y:S02]  /*b6d0*/  R2UR UR18, R20 ;  /* 0x00000000141272ca */ /* 0x000fe400000e0000 */
[----:B------:R-:W-:Y:S02]  /*b6e0*/  R2UR UR19, R21 ;  /* 0x00000000151372ca */ /* 0x000fe400000e0000 */
[----:B------:R-:W-:Y:S02]  /*b6f0*/  IADD3 R20, R10, 0x140, RZ ;  /* 0x000001400a147810 */ /* 0x000fe40007ffe0ff */
[----:B------:R-:W-:Y:S01]  /*b700*/  MOV R21, 0xc0000010 ;  /* 0xc000001000157802 */ /* 0x000fe20000000f00 */
        /* <DEDUP_REMOVED lines=10> */
[----:B------:R-:W-:Y:S01]  /*b7b0*/  MOV R11, 0xc0000010 ;  /* 0xc0000010000b7802 */ /* 0x000fe20000000f00 */
[----:B------:R-:W-:Y:S01]  /*b7c0*/  WARPGROUP.ARRIVE ;  /* 0x00000000000079c5 */ /* 0x000fe20000000000 */
[----:B------:R-:W-:Y:S01]  /*b7d0*/  FADD R39, R38, R39 ;  /* 0x0000002726277221 */ /* 0x000fe20000000000 */
[----:B------:R-:W-:-:S03]  /*b7e0*/  FADD R100, R97, R100 ;  /* 0x0000006461647221 */ /* 0x000fc60000000000 */
[----:B------:R-:W-:Y:S01]  /*b7f0*/  FADD R39, R39, R40 ;  /* 0x0000002827277221 */ /* 0x000fe20000000000 */
[----:B------:R-:W-:Y:S01]  /*b800*/  HGMMA.64x16x16.F32.BF16 R168, R24, gdesc[UR4].tnspB, R168, gsb0 ;  /* 0x4020000418a87df0 */ /* 0x000fe200080018a8 */
[----:B------:R-:W-:Y:S01]  /*b810*/  R2UR UR6, R20 ;  /* 0x00000000140672ca */ /* 0x000fe200000e0000 */
[----:B------:R-:W-:Y:S01]  /*b820*/  FADD R100, R100, R101 ;  /* 0x0000006564647221 */ /* 0x000fe20000000000 */
[----:B------:R-:W-:Y:S02]  /*b830*/  R2UR UR7, R21 ;  /* 0x00000000150772ca */ /* 0x000fe400000e0000 */
[----:B------:R-:W-:Y:S01]  /*b840*/  IADD3 R20, R10, 0x160, RZ ;  /* 0x000001600a147810 */ /* 0x000fe20007ffe0ff */
[----:B-1----:R-:W-:Y:S01]  /*b850*/  @!P5 FMUL R37, R37, R37 ;  /* 0x000000252525d220 */ /* 0x002fe20000400000 */
[----:B------:R-:W-:Y:S01]  /*b860*/  MOV R21, 0xc0000010 ;  /* 0xc000001000157802 */ /* 0x000fe20000000f00 */
[----:B------:R-:W-:Y:S01]  /*b870*/  FADD R100, R100, R41 ;  /* 0x0000002964647221 */ /* 0x000fe20000000000 */
[----:B------:R-:W-:-:S03]  /*b880*/  FSETP.GEU.AND P5, PT, R137, -126, PT ;  /* 0xc2fc00008900780b */ /* 0x000fc60003fae000 */
[----:B------:R-:W-:-:S04]  /*b890*/  FADD R100, R100, R105 ;  /* 0x0000006964647221 */ /* 0x000fc80000000000 */
[----:B------:R-:W-:-:S04]  /*b8a0*/  FADD R100, R100, R108 ;  /* 0x0000006c64647221 */ /* 0x000fc80000000000 */
[----:B------:R-:W-:Y:S02]  /*b8b0*/  FADD R100, R100, R109 ;  /* 0x0000006d64647221 */ /* 0x000fe40000000000 */
[----:B------:R-:W-:Y:S02]  /*b8c0*/  @!P5 FMUL R137, R137, 0.5 ;  /* 0x3f0000008989d820 */ /* 0x000fe40000400000 */
[----:B------:R-:W-:-:S04]  /*b8d0*/  FADD R100, R100, R43 ;  /* 0x0000002b64647221 */ /* 0x000fc80000000000 */
[----:B------:R-:W1:Y:S01]  /*b8e0*/  MUFU.EX2 R137, R137 ;  /* 0x0000008900897308 */ /* 0x000e620000000800 */
[----:B------:R-:W-:-:S04]  /*b8f0*/  FADD R100, R100, R113 ;  /* 0x0000007164647221 */ /* 0x000fc80000000000 */
[----:B------:R-:W-:-:S04]  /*b900*/  FADD R100, R100, R45 ;  /* 0x0000002d64647221 */ /* 0x000fc80000000000 */
[----:B------:R-:W-:-:S04]  /*b910*/  FADD R100, R100, R117 ;  /* 0x0000007564647221 */ /* 0x000fc80000000000 */
[----:B------:R-:W-:Y:S01]  /*b920*/  FADD R100, R100, R29 ;  /* 0x0000001d64647221 */ /* 0x000fe20000000000 */
[----:B------:R-:W-:Y:S02]  /*b930*/  WARPGROUP.DEPBAR.LE gsb0, 0x0 ;  /* 0x00008000000079c5 */ /* 0x000fe40000010000 */
[----:B------:R-:W-:Y:S01]  /*b940*/  WARPGROUP.ARRIVE ;  /* 0x00000000000079c5 */ /* 0x000fe20000000000 */
[----:B-1----:R-:W-:Y:S01]  /*b950*/  @!P5 FMUL R137, R137, R137 ;  /* 0x000000898989d220 */ /* 0x002fe20000400000 */
[----:B------:R-:W-:Y:S01]  /*b960*/  FSETP.GEU.AND P5, PT, R142, -126, PT ;  /* 0xc2fc00008e00780b */ /* 0x000fe20003fae000 */
[----:B------:R-:W-:-:S03]  /*b970*/  FADD R100, R100, R121 ;  /* 0x0000007964647221 */ /* 0x000fc60000000000 */
[----:B------:R-:W-:Y:S01]  /*b980*/  HGMMA.64x16x16.F32.BF16 R160, R24, gdesc[UR8].tnspB, R160, gsb0 ;  /* 0x4020000818a07df0 */ /* 0x000fe200080018a0 */
[----:B------:R-:W-:Y:S01]  /*b990*/  R2UR UR10, R22 ;  /* 0x00000000160a72ca */ /* 0x000fe200000e0000 */
[----:B------:R-:W-:Y:S01]  /*b9a0*/  FADD R100, R100, R31 ;  /* 0x0000001f64647221 */ /* 0x000fe20000000000 */
[----:B------:R-:W-:Y:S02]  /*b9b0*/  R2UR UR11, R23 ;  /* 0x00000000170b72ca */ /* 0x000fe400000e0000 */
[----:B------:R-:W-:Y:S01]  /*b9c0*/  IADD3 R22, R10, 0x360, RZ ;  /* 0x000003600a167810 */ /* 0x000fe20007ffe0ff */
[----:B------:R-:W-:Y:S01]  /*b9d0*/  FADD R100, R100, R125 ;  /* 0x0000007d64647221 */ /* 0x000fe20000000000 */
[----:B------:R-:W-:Y:S02]  /*b9e0*/  MOV R23, 0xc0000010 ;  /* 0xc000001000177802 */ /* 0x000fe40000000f00 */
[----:B------:R-:W-:Y:S01]  /*b9f0*/  @!P5 FMUL R142, R142, 0.5 ;  /* 0x3f0000008e8ed820 */ /* 0x000fe20000400000 */
[----:B------:R-:W-:-:S04]  /*ba00*/  FADD R100, R100, R53 ;  /* 0x0000003564647221 */ /* 0x000fc80000000000 */
[----:B------:R-:W-:-:S04]  /*ba10*/  FADD R100, R100, R129 ;  /* 0x0000008164647221 */ /* 0x000fc80000000000 */
[----:B------:R-:W-:-:S04]  /*ba20*/  FADD R100, R100, R37 ;  /* 0x0000002564647221 */ /* 0x000fc80000000000 */
[----:B------:R-:W-:Y:S01]  /*ba30*/  FADD R100, R100, R133 ;  /* 0x0000008564647221 */ /* 0x000fe20000000000 */
[----:B------:R-:W-:Y:S02]  /*ba40*/  WARPGROUP.DEPBAR.LE gsb0, 0x0 ;  /* 0x00008000000079c5 */ /* 0x000fe40000010000 */
[----:B------:R-:W-:-:S06]  /*ba50*/  WARPGROUP.ARRIVE ;  /* 0x00000000000079c5 */ /* 0x000fcc0000000000 */
[----:B------:R-:W-:Y:S03]  /*ba60*/  HGMMA.64x16x16.F32.BF16 R152, R24, gdesc[UR16].tnspB, R152, gsb0 ;  /* 0x4020001018987df0 */ /* 0x000fe60008001898 */
[----:B------:R-:W-:Y:S02]  /*ba70*/  WARPGROUP.DEPBAR.LE gsb0, 0x0 ;  /* 0x00008000000079c5 */ /* 0x000fe40000010000 */
[----:B------:R-:W-:Y:S02]  /*ba80*/  IADD3 R24, R10, 0x540, RZ ;  /* 0x000005400a187810 */ /* 0x000fe40007ffe0ff */
[----:B------:R-:W-:Y:S02]  /*ba90*/  MOV R25, 0xc0000010 ;  /* 0xc000001000197802 */ /* 0x000fe40000000f00 */
[----:B------:R-:W-:Y:S02]  /*baa0*/  R2UR UR18, R24 ;  /* 0x00000000181272ca */ /* 0x000fe400000e0000 */
[----:B------:R-:W-:-:S02]  /*bab0*/  R2UR UR19, R25 ;  /* 0x00000000191372ca */ /* 0x000fc400000e0000 */
[----:B------:R-:W-:Y:S02]  /*bac0*/  F2FP.BF16.F32.PACK_AB R24, R105, R41 ;  /* 0x000000296918723e */ /* 0x000fe400000010ff */
[----:B------:R-:W-:Y:S01]  /*bad0*/  F2FP.BF16.F32.PACK_AB R25, R19, R106 ;  /* 0x0000006a1319723e */ /* 0x000fe200000010ff */
[----:B------:R-:W-:Y:S01]  /*bae0*/  FADD R106, R39, R106 ;  /* 0x0000006a276a7221 */ /* 0x000fe20000000000 */
[----:B------:R-:W-:Y:S01]  /*baf0*/  F2FP.BF16.F32.PACK_AB R26, R109, R108 ;  /* 0x0000006c6d1a723e */ /* 0x000fe200000010ff */
[----:B------:R-:W1:Y:S01]  /*bb00*/  MUFU.EX2 R39, R134 ;  /* 0x0000008600277308 */ /* 0x000e620000000800 */
[----:B------:R-:W-:Y:S01]  /*bb10*/  F2FP.BF16.F32.PACK_AB R27, R111, R33 ;  /* 0x000000216f1b723e */ /* 0x000fe200000010ff */
[----:B------:R-:W-:-:S03]  /*bb20*/  FADD R106, R106, R19 ;  /* 0x000000136a6a7221 */ /* 0x000fc60000000000 */
[----:B------:R-:W-:Y:S01]  /*bb30*/  WARPGROUP.ARRIVE ;  /* 0x00000000000079c5 */ /* 0x000fe20000000000 */
[----:B------:R-:W-:Y:S02]  /*bb40*/  FADD R106, R106, R33 ;  /* 0x000000216a6a7221 */ /* 0x000fe40000000000 */
[----:B------:R-:W2:Y:S02]  /*bb50*/  MUFU.EX2 R41, R136 ;  /* 0x0000008800297308 */ /* 0x000ea40000000800 */
[----:B------:R-:W-:Y:S01]  /*bb60*/  FADD R106, R106, R111 ;  /* 0x0000006f6a6a7221 */ /* 0x000fe20000000000 */
[----:B------:R-:W-:Y:S01]  /*bb70*/  HGMMA.64x16x16.F32.BF16 R168, R24, gdesc[UR4].tnspB, R168, gsb0 ;  /* 0x4020000418a87df0 */ /* 0x000fe200080018a8 */
[----:B------:R-:W-:Y:S02]  /*bb80*/  R2UR UR6, R20 ;  /* 0x00000000140672ca */ /* 0x000fe400000e0000 */
[----:B------:R-:W-:Y:S01]  /*bb90*/  R2UR UR7, R21 ;  /* 0x00000000150772ca */ /* 0x000fe200000e0000 */
[----:B------:R-:W-:Y:S01]  /*bba0*/  FADD R106, R106, R47 ;  /* 0x0000002f6a6a7221 */ /* 0x000fe20000000000 */
[----:B------:R-:W-:Y:S01]  /*bbb0*/  IADD3 R20, R10, 0x560, RZ ;  /* 0x000005600a147810 */ /* 0x000fe20007ffe0ff */
[----:B-1----:R-:W-:Y:S01]  /*bbc0*/  @!P2 FMUL R39, R39, R39 ;  /* 0x000000272727a220 */ /* 0x002fe20000400000 */
[----:B------:R-:W-:Y:S01]  /*bbd0*/  MOV R21, 0xc0000010 ;  /* 0xc000001000157802 */ /* 0x000fe20000000f00 */
[----:B------:R-:W1:Y:S01]  /*bbe0*/  MUFU.EX2 R19, R140 ;  /* 0x0000008c00137308 */ /* 0x000e620000000800 */
[----:B------:R-:W-:Y:S01]  /*bbf0*/  FSETP.GEU.AND P2, PT, R139, -126, PT ;  /* 0xc2fc00008b00780b */ /* 0x000fe20003f4e000 */
[----:B------:R-:W-:Y:S01]  /*bc00*/  FADD R106, R106, R115 ;  /* 0x000000736a6a7221 */ /* 0x000fe20000000000 */
[----:B--2---:R-:W-:Y:S01]  /*bc10*/  @!P4 FMUL R41, R41, R41 ;  /* 0x000000292929c220 */ /* 0x004fe20000400000 */
[----:B------:R-:W-:-:S04]  /*bc20*/  FSETP.GEU.AND P4, PT, R141, -126, PT ;  /* 0xc2fc00008d00780b */ /* 0x000fc80003f8e000 */
[----:B------:R-:W2:Y:S01]  /*bc30*/  MUFU.EX2 R33, R142 ;  /* 0x0000008e00217308 */ /* 0x000ea20000000800 */
[----:B------:R-:W-:Y:S01]  /*bc40*/  FADD R106, R106, R49 ;  /* 0x000000316a6a7221 */ /* 0x000fe20000000000 */
[----:B------:R-:W-:-:S03]  /*bc50*/  FADD R100, R100, R41 ;  /* 0x0000002964647221 */ /* 0x000fc60000000000 */
[----:B------:R-:W-:Y:S01]  /*bc60*/  FADD R106, R106, R119 ;  /* 0x000000776a6a7221 */ /* 0x000fe20000000000 */
[----:B------:R-:W-:Y:S01]  /*bc70*/  @!P2 FMUL R139, R139, 0.5 ;  /* 0x3f0000008b8ba820 */ /* 0x000fe20000400000 */
[----:B------:R-:W-:Y:S01]  /*bc80*/  FADD R100, R100, R137 ;  /* 0x0000008964647221 */ /* 0x000fe20000000000 */
[----:B-1----:R-:W-:Y:S01]  /*bc90*/  @!P3 FMUL R19, R19, R19 ;  /* 0x000000131313b220 */ /* 0x002fe20000400000 */
[----:B------:R-:W-:Y:S01]  /*bca0*/  FSETP.GEU.AND P3, PT, R145, -126, PT ;  /* 0xc2fc00009100780b */ /* 0x000fe20003f6e000 */
[----:B------:R-:W-:Y:S01]  /*bcb0*/  FADD R106, R106, R51 ;  /* 0x000000336a6a7221 */ /* 0x000fe20000000000 */
[----:B------:R-:W-:Y:S01]  /*bcc0*/  @!P4 FMUL R141, R141, 0.5 ;  /* 0x3f0000008d8dc820 */ /* 0x000fe20000400000 */
[----:B------:R-:W1:Y:S01]  /*bcd0*/  MUFU.EX2 R139, R139 ;  /* 0x0000008b008b7308 */ /* 0x000e620000000800 */
[----:B------:R-:W-:Y:S01]  /*bce0*/  FADD R100, R100, R19 ;  /* 0x0000001364647221 */ /* 0x000fe20000000000 */
[----:B------:R-:W-:Y:S01]  /*bcf0*/  FADD R106, R106, R123 ;  /* 0x0000007b6a6a7221 */ /* 0x000fe20000000000 */
[----:B--2---:R-:W-:Y:S01]  /*bd00*/  @!P5 FMUL R33, R33, R33 ;  /* 0x000000212121d220 */ /* 0x004fe20000400000 */
[----:B------:R-:W-:-:S02]  /*bd10*/  FSETP.GEU.AND P5, PT, R147, -126, PT ;  /* 0xc2fc00009300780b */ /* 0x000fc40003fae000 */
[----:B------:R-:W-:Y:S02]  /*bd20*/  FADD R106, R106, R35 ;  /* 0x000000236a6a7221 */ /* 0x000fe40000000000 */
[----:B------:R-:W2:Y:S02]  /*bd30*/  MUFU.EX2 R141, R141 ;  /* 0x0000008d008d7308 */ /* 0x000ea40000000800 */
[----:B------:R-:W-:Y:S01]  /*bd40*/  @!P3 FMUL R145, R145, 0.5 ;  /* 0x3f0000009191b820 */ /* 0x000fe20000400000 */
[----:B------:R-:W-:Y:S01]  /*bd50*/  FADD R106, R106, R127 ;  /* 0x0000007f6a6a7221 */ /* 0x000fe20000000000 */
[----:B------:R-:W-:Y:S02]  /*bd60*/  WARPGROUP.DEPBAR.LE gsb0, 0x0 ;  /* 0x00008000000079c5 */ /* 0x000fe40000010000 */
[----:B------:R-:W-:Y:S02]  /*bd70*/  WARPGROUP.ARRIVE ;  /* 0x00000000000079c5 */ /* 0x000fe40000000000 */
[----:B------:R-:W3:Y:S01]  /*bd80*/  MUFU.EX2 R145, R145 ;  /* 0x0000009100917308 */ /* 0x000ee20000000800 */
[----:B-1----:R-:W-:Y:S01]  /*bd90*/  @!P2 FMUL R139, R139, R139 ;  /* 0x0000008b8b8ba220 */ /* 0x002fe20000400000 */
[----:B------:R-:W-:Y:S01]  /*bda0*/  FSETP.GEU.AND P2, PT, R144, -126, PT ;  /* 0xc2fc00009000780b */ /* 0x000fe20003f4e000 */
[----:B------:R-:W-:Y:S01]  /*bdb0*/  @!P5 FMUL R147, R147, 0.5 ;  /* 0x3f0000009393d820 */ /* 0x000fe20000400000 */
[----:B------:R-:W-:Y:S01]  /*bdc0*/  FADD R106, R106, R55 ;  /* 0x000000376a6a7221 */ /* 0x000fe20000000000 */
[----:B------:R-:W-:Y:S01]  /*bdd0*/  HGMMA.64x16x16.F32.BF16 R160, R24, gdesc[UR8].tnspB, R160, gsb0 ;  /* 0x4020000818a07df0 */ /* 0x000fe200080018a0 */
[----:B------:R-:W-:-:S02]  /*bde0*/  R2UR UR10, R22 ;  /* 0x00000000160a72ca */ /* 0x000fc400000e0000 */
[----:B------:R-:W-:Y:S01]  /*bdf0*/  R2UR UR11, R23 ;  /* 0x00000000170b72ca */ /* 0x000fe200000e0000 */
[----:B--2---:R-:W-:Y:S01]  /*be00*/  @!P4 FMUL R141, R141, R141 ;  /* 0x0000008d8d8dc220 */ /* 0x004fe20000400000 */
[----:B------:R-:W-:Y:S01]  /*be10*/  IADD3 R22, R10, 0x380, RZ ;  /* 0x000003800a167810 */ /* 0x000fe20007ffe0ff */
[----:B------:R-:W1:Y:S01]  /*be20*/  MUFU.EX2 R147, R147 ;  /* 0x0000009300937308 */ /* 0x000e620000000800 */
[----:B------:R-:W-:Y:S01]  /*be30*/  MOV R23, 0xc0000010 ;  /* 0xc000001000177802 */ /* 0x000fe20000000f00 */
[----:B------:R-:W-:Y:S01]  /*be40*/  FADD R106, R106, R131 ;  /* 0x000000836a6a7221 */ /* 0x000fe20000000000 */
[----:B------:R-:W-:Y:S01]  /*be50*/  FSETP.GEU.AND P4, PT, R146, -126, PT ;  /* 0xc2fc00009200780b */ /* 0x000fe20003f8e000 */
[----:B------:R-:W-:Y:S01]  /*be60*/  @!P2 FMUL R144, R144, 0.5 ;  /* 0x3f0000009090a820 */ /* 0x000fe20000400000 */
[----:B------:R-:W-:Y:S01]  /*be70*/  FADD R100, R100, R141 ;  /* 0x0000008d64647221 */ /* 0x000fe20000000000 */
[----:B---3--:R-:W-:Y:S01]  /*be80*/  @!P3 FMUL R145, R145, R145 ;  /* 0x000000919191b220 */ /* 0x008fe20000400000 */
[----:B------:R-:W-:Y:S01]  /*be90*/  FSETP.GEU.AND P3, PT, R150, -126, PT ;  /* 0xc2fc00009600780b */ /* 0x000fe20003f6e000 */
[----:B------:R-:W-:-:S04]  /*bea0*/  FADD R106, R106, R39 ;  /* 0x000000276a6a7221 */ /* 0x000fc80000000000 */
[----:B------:R-:W-:-:S04]  /*beb0*/  FADD R106, R106, R135 ;  /* 0x000000876a6a7221 */ /* 0x000fc80000000000 */
[----:B------:R-:W-:Y:S01]  /*bec0*/  @!P4 FMUL R146, R146, 0.5 ;  /* 0x3f0000009292c820 */ /* 0x000fe20000400000 */
[----:B-1----:R-:W-:Y:S01]  /*bed0*/  @!P5 FMUL R147, R147, R147 ;  /* 0x000000939393d220 */ /* 0x002fe20000400000 */
[----:B------:R-:W-:Y:S02]  /*bee0*/  FADD R106, R106, R57 ;  /* 0x000000396a6a7221 */ /* 0x000fe40000000000 */
[----:B------:R-:W-:Y:S02]  /*bef0*/  @!P3 FMUL R150, R150, 0.5 ;  /* 0x3f0000009696b820 */ /* 0x000fe40000400000 */
[----:B------:R-:W-:-:S04]  /*bf00*/  FADD R106, R106, R139 ;  /* 0x0000008b6a6a7221 */ /* 0x000fc80000000000 */
[----:B------:R-:W-:-:S04]  /*bf10*/  FADD R106, R106, R33 ;  /* 0x000000216a6a7221 */ /* 0x000fc80000000000 */
[----:B------:R-:W-:Y:S01]  /*bf20*/  FADD R106, R106, R143 ;  /* 0x0000008f6a6a7221 */ /* 0x000fe20000000000 */
        /* <DEDUP_REMOVED lines=8> */
[----:B------:R-:W-:-:S02]  /*bfb0*/  F2FP.BF16.F32.PACK_AB R24, R113, R43 ;  /* 0x0000002b7118723e */ /* 0x000fc400000010ff */
[----:B------:R-:W-:Y:S01]  /*bfc0*/  F2FP.BF16.F32.PACK_AB R25, R115, R47 ;  /* 0x0000002f7319723e */ /* 0x000fe200000010ff */
[----:B------:R-:W1:Y:S01]  /*bfd0*/  MUFU.EX2 R43, R144 ;  /* 0x00000090002b7308 */ /* 0x000e620000000800 */
[----:B------:R-:W-:Y:S02]  /*bfe0*/  F2FP.BF16.F32.PACK_AB R26, R117, R45 ;  /* 0x0000002d751a723e */ /* 0x000fe400000010ff */
[----:B------:R-:W-:-:S04]  /*bff0*/  F2FP.BF16.F32.PACK_AB R27, R119, R49 ;  /* 0x00000031771b723e */ /* 0x000fc800000010ff */
[----:B------:R-:W-:Y:S01]  /*c000*/  WARPGROUP.ARRIVE ;  /* 0x00000000000079c5 */ /* 0x000fe20000000000 */
[----:B------:R-:W2:Y:S05]  /*c010*/  MUFU.EX2 R47, R146 ;  /* 0x00000092002f7308 */ /* 0x000eaa0000000800 */
[----:B------:R-:W-:Y:S01]  /*c020*/  HGMMA.64x16x16.F32.BF16 R168, R24, gdesc[UR4].tnspB, R168, gsb0 ;  /* 0x4020000418a87df0 */ /* 0x000fe200080018a8 */
[----:B------:R-:W-:Y:S02]  /*c030*/  R2UR UR6, R20 ;  /* 0x00000000140672ca */ /* 0x000fe400000e0000 */
[----:B------:R-:W-:Y:S01]  /*c040*/  R2UR UR7, R21 ;  /* 0x00000000150772ca */ /* 0x000fe200000e0000 */
[----:B-1----:R-:W-:Y:S01]  /*c050*/  @!P2 FMUL R43, R43, R43 ;  /* 0x0000002b2b2ba220 */ /* 0x002fe20000400000 */
[----:B------:R-:W-:Y:S01]  /*c060*/  IADD3 R20, R10, 0x1a0, RZ ;  /* 0x000001a00a147810 */ /* 0x000fe20007ffe0ff */
[----:B------:R-:W1:Y:S01]  /*c070*/  MUFU.EX2 R45, R148 ;  /* 0x00000094002d7308 */ /* 0x000e620000000800 */
[----:B------:R-:W-:Y:S01]  /*c080*/  MOV R21, 0xc0000010 ;  /* 0xc000001000157802 */ /* 0x000fe20000000f00 */
[----:B------:R-:W-:Y:S01]  /*c090*/  FADD R100, R100, R43 ;  /* 0x0000002b64647221 */ /* 0x000fe20000000000 */
[----:B------:R-:W-:-:S02]  /*c0a0*/  FSETP.GEU.AND P2, PT, R149, -126, PT ;  /* 0xc2fc00009500780b */ /* 0x000fc40003f4e000 */
[----:B------:R-:W-:Y:S01]  /*c0b0*/  F2FP.BF16.F32.PACK_AB R28, R145, R43 ;  /* 0x0000002b911c723e */ /* 0x000fe200000010ff */
[----:B--2---:R-:W-:Y:S01]  /*c0c0*/  @!P4 FMUL R47, R47, R47 ;  /* 0x0000002f2f2fc220 */ /* 0x004fe20000400000 */
[----:B------:R-:W-:Y:S01]  /*c0d0*/  FSETP.GEU.AND P4, PT, R4, -126, PT ;  /* 0xc2fc00000400780b */ /* 0x000fe20003f8e000 */
[----:B------:R-:W-:Y:S02]  /*c0e0*/  FADD R100, R100, R145 ;  /* 0x0000009164647221 */ /* 0x000fe40000000000 */
[----:B------:R-:W-:-:S04]  /*c0f0*/  FADD R106, R106, R47 ;  /* 0x0000002f6a6a7221 */ /* 0x000fc80000000000 */
[----:B------:R-:W-:Y:S02]  /*c100*/  FADD R106, R106, R147 ;  /* 0x000000936a6a7221 */ /* 0x000fe40000000000 */
[----:B------:R-:W-:Y:S01]  /*c110*/  @!P2 FMUL R149, R149, 0.5 ;  /* 0x3f0000009595a820 */ /* 0x000fe20000400000 */
[----:B-1----:R-:W-:-:S03]  /*c120*/  @!P6 FMUL R45, R45, R45 ;  /* 0x0000002d2d2de220 */ /* 0x002fc60000400000 */
[----:B------:R-:W-:Y:S01]  /*c130*/  @!P4 FMUL R4, R4, 0.5 ;  /* 0x3f0000000404c820 */ /* 0x000fe20000400000 */
[----:B------:R-:W-:Y:S01]  /*c140*/  FADD R100, R100, R45 ;  /* 0x0000002d64647221 */ /* 0x000fe20000000000 */
[----:B------:R-:W1:Y:S08]  /*c150*/  MUFU.EX2 R149, R149 ;  /* 0x0000009500957308 */ /* 0x000e700000000800 */
[----:B------:R-:W2:Y:S01]  /*c160*/  MUFU.EX2 R4, R4 ;  /* 0x0000000400047308 */ /* 0x000ea20000000800 */
[----:B------:R-:W-:-:S02]  /*c170*/  WARPGROUP.DEPBAR.LE gsb0, 0x0 ;  /* 0x00008000000079c5 */ /* 0x000fc40000010000 */
[----:B------:R-:W-:Y:S01]  /*c180*/  WARPGROUP.ARRIVE ;  /* 0x00000000000079c5 */ /* 0x000fe20000000000 */
[----:B-1----:R-:W-:Y:S01]  /*c190*/  @!P2 FMUL R149, R149, R149 ;  /* 0x000000959595a220 */ /* 0x002fe20000400000 */
[----:B------:R-:W-:-:S03]  /*c1a0*/  ISETP.NE.AND P2, PT, R13, 0x4, PT ;  /* 0x000000040d00780c */ /* 0x000fc60003f45270 */
[----:B------:R-:W-:Y:S01]  /*c1b0*/  FADD R176, R100, R149 ;  /* 0x0000009564b07221 */ /* 0x000fe20000000000 */
[----:B------:R-:W-:Y:S01]  /*c1c0*/  HGMMA.64x16x16.F32.BF16 R160, R24, gdesc[UR8].tnspB, R160, gsb0 ;  /* 0x4020000818a07df0 */ /* 0x000fe200080018a0 */
[----:B------:R-:W-:Y:S02]  /*c1d0*/  R2UR UR10, R22 ;  /* 0x00000000160a72ca */ /* 0x000fe400000e0000 */
[----:B------:R-:W-:Y:S01]  /*c1e0*/  R2UR UR11, R23 ;  /* 0x00000000170b72ca */ /* 0x000fe200000e0000 */
[----:B--2---:R-:W-:Y:S01]  /*c1f0*/  @!P4 FMUL R4, R4, R4 ;  /* 0x000000040404c220 */ /* 0x004fe20000400000 */
[----:B------:R-:W-:Y:S02]  /*c200*/  IADD3 R22, R10, 0x3a0, RZ ;  /* 0x000003a00a167810 */ /* 0x000fe40007ffe0ff */
[----:B------:R-:W-:Y:S02]  /*c210*/  MOV R23, 0xc0000010 ;  /* 0xc000001000177802 */ /* 0x000fe40000000f00 */
[----:B------:R-:W-:-:S02]  /*c220*/  F2FP.BF16.F32.PACK_AB R30, R149, R45 ;  /* 0x0000002d951e723e */ /* 0x000fc400000010ff */
[----:B------:R-:W-:Y:S01]  /*c230*/  SEL R13, R13, RZ, P2 ;  /* 0x000000ff0d0d7207 */ /* 0x000fe20001000000 */
        /* <DEDUP_REMOVED lines=9> */
[----:B------:R-:W-:Y:S02]  /*c2d0*/  F2FP.BF16.F32.PACK_AB R25, R123, R51 ;  /* 0x000000337b19723e */ /* 0x000fe400000010ff */
[----:B------:R-:W-:Y:S02]  /*c2e0*/  F2FP.BF16.F32.PACK_AB R26, R125, R31 ;  /* 0x0000001f7d1a723e */ /* 0x000fe400000010ff */
[----:B------:R-:W-:Y:S02]  /*c2f0*/  F2FP.BF16.F32.PACK_AB R27, R127, R35 ;  /* 0x000000237f1b723e */ /* 0x000fe400000010ff */
[----:B------:R-:W-:Y:S02]  /*c300*/  F2FP.BF16.F32.PACK_AB R29, R147, R47 ;  /* 0x0000002f931d723e */ /* 0x000fe400000010ff */
[----:B------:R-:W-:-:S06]  /*c310*/  WARPGROUP.ARRIVE ;  /* 0x00000000000079c5 */ /* 0x000fcc0000000000 */
[----:B------:R-:W-:Y:S01]  /*c320*/  HGMMA.64x16x16.F32.BF16 R168, R24, gdesc[UR4].tnspB, R168, gsb0 ;  /* 0x4020000418a87df0 */ /* 0x000fe200080018a8 */
[----:B------:R-:W-:Y:S02]  /*c330*/  R2UR UR6, R20 ;  /* 0x00000000140672ca */ /* 0x000fe400000e0000 */
[----:B------:R-:W-:Y:S02]  /*c340*/  R2UR UR7, R21 ;  /* 0x00000000150772ca */ /* 0x000fe400000e0000 */
[----:B------:R-:W-:Y:S02]  /*c350*/  IADD3 R20, R10, 0x5a0, RZ ;  /* 0x000005a00a147810 */ /* 0x000fe40007ffe0ff */
[----:B------:R-:W-:Y:S01]  /*c360*/  MOV R21, 0xc0000010 ;  /* 0xc000001000157802 */ /* 0x000fe20000000f00 */
        /* <DEDUP_REMOVED lines=16> */
[----:B------:R-:W-:Y:S02]  /*c470*/  F2FP.BF16.F32.PACK_AB R25, R131, R55 ;  /* 0x000000378319723e */ /* 0x000fe400000010ff */
[----:B------:R-:W-:Y:S02]  /*c480*/  F2FP.BF16.F32.PACK_AB R26, R133, R37 ;  /* 0x00000025851a723e */ /* 0x000fe400000010ff */
[----:B------:R-:W-:-:S04]  /*c490*/  F2FP.BF16.F32.PACK_AB R27, R135, R39 ;  /* 0x00000027871b723e */ /* 0x000fc800000010ff */
        /* <DEDUP_REMOVED lines=9> */
[----:B------:R-:W-:Y:S01]  /*c530*/  R2UR UR10, R22 ;  /* 0x00000000160a72ca */ /* 0x000fe200000e0000 */
[----:B------:R-:W-:Y:S01]  /*c540*/  VIADD R22, R10, 0x3e0 ;  /* 0x000003e00a167836 */ /* 0x000fe20000000000 */
[----:B------:R-:W-:Y:S02]  /*c550*/  R2UR UR11, R23 ;  /* 0x00000000170b72ca */ /* 0x000fe400000e0000 */
[----:B------:R-:W-:Y:S01]  /*c560*/  MOV R23, 0xc0000010 ;  /* 0xc000001000177802 */ /* 0x000fe20000000f00 */
        /* <DEDUP_REMOVED lines=12> */
[----:B------:R-:W-:Y:S02]  /*c630*/  IADD3 R10, R10, 0x5e0, RZ ;  /* 0x000005e00a0a7810 */ /* 0x000fe40007ffe0ff */
[----:B------:R-:W-:-:S06]  /*c640*/  WARPGROUP.ARRIVE ;  /* 0x00000000000079c5 */ /* 0x000fcc0000000000 */
[----:B------:R-:W-:Y:S01]  /*c650*/  HGMMA.64x16x16.F32.BF16 R168, R24, gdesc[UR4].tnspB, R168, gsb0 ;  /* 0x4020000418a87df0 */ /* 0x000fe200080018a8 */
[----:B------:R-:W-:Y:S02]  /*c660*/  R2UR UR6, R20 ;  /* 0x00000000140672ca */ /* 0x000fe400000e0000 */
[----:B------:R-:W-:Y:S01]  /*c670*/  R2UR UR7, R21 ;  /* 0x00000000150772ca */ /* 0x000fe200000e0000 */
[----:B------:R-:W-:Y:S02]  /*c680*/  WARPGROUP.DEPBAR.LE gsb0, 0x0 ;  /* 0x00008000000079c5 */ /* 0x000fe40000010000 */
        /* <DEDUP_REMOVED lines=8> */
[----:B------:R-:W-:Y:S02]  /*c710*/  R2UR UR19, R11 ;  /* 0x000000000b1372ca */ /* 0x000fe400000e0000 */
[----:B------:R-:W-:-:S04]  /*c720*/  LEA R10, R13, R12, 0x3 ;  /* 0x0000000c0d0a7211 */ /* 0x000fc800078e18ff */
[----:B------:R-:W-:Y:S01]  /*c730*/  PRMT R10, RZ, 0x654, R10 ;  /* 0x00000654ff0a7816 */ /* 0x000fe2000000000a */
[----:B------:R-:W-:Y:S02]  /*c740*/  WARPGROUP.DEPBAR.LE gsb0, 0x0 ;  /* 0x00008000000079c5 */ /* 0x000fe40000010000 */
[----:B------:R-:W1:Y:S02]  /*c750*/  MUFU.EX2 R25, R150 ;  /* 0x0000009600197308 */ /* 0x000e640000000800 */
[----:B-1----:R-:W-:-:S04]  /*c760*/  @!P3 FMUL R25, R25, R25 ;  /* 0x000000191919b220 */ /* 0x002fc80000400000 */
[----:B------:R-:W-:Y:S01]  /*c770*/  FADD R106, R106, R25 ;  /* 0x000000196a6a7221 */ /* 0x000fe20000000000 */
[----:B------:R-:W-:-:S03]  /*c780*/  F2FP.BF16.F32.PACK_AB R31, R4, R25 ;  /* 0x00000019041f723e */ /* 0x000fc600000010ff */
[----:B------:R-:W-:Y:S01]  /*c790*/  FADD R19, R106, R4 ;  /* 0x000000046a137221 */ /* 0x000fe20000000000 */
[----:B------:R-:W-:-:S06]  /*c7a0*/  WARPGROUP.ARRIVE ;  /* 0x00000000000079c5 */ /* 0x000fcc0000000000 */
[----:B------:R-:W-:Y:S03]  /*c7b0*/  HGMMA.64x16x16.F32.BF16 R168, R28, gdesc[UR4].tnspB, R168, gsb0 ;  /* 0x402000041ca87df0 */ /* 0x000fe600080018a8 */
        /* <DEDUP_REMOVED lines=8> */
[----:B------:R-:W-:Y:S05]  /*c840*/  @P1 BRA `(.L_x_32) ;  /* 0x0000000000d01947 */ /* 0x000fea0003800000 */
[----:B------:R-:W-:Y:S01]  /*c850*/  ISETP.LT.OR P1, PT, R7, 0x1, !P0 ;  /* 0x000000010700780c */ /* 0x000fe20004721670 */
[----:B------:R-:W-:-:S12]  /*c860*/  BSSY B0, `(.L_x_33) ;  /* 0x0000031000007945 */ /* 0x000fd80003800000 */
[----:B------:R-:W-:Y:S05]  /*c870*/  @P1 BRA `(.L_x_34) ;  /* 0x0000000000bc1947 */ /* 0x000fea0003800000 */
[----:B------:R-:W-:Y:S02]  /*c880*/  LEA R4, R5, R2, 0x3 ;  /* 0x0000000205047211 */ /* 0x000fe400078e18ff */
[----:B------:R-:W-:Y:S02]  /*c890*/  SHF.L.U32 R11, R6, 0x1f, RZ ;  /* 0x0000001f060b7819 */ /* 0x000fe400000006ff */
[----:B------:R-:W-:Y:S02]  /*c8a0*/  ISETP.NE.AND P2, PT, R16, RZ, PT ;  /* 0x000000ff1000720c */ /* 0x000fe40003f45270 */
[----:B------:R-:W2:Y:S02]  /*c8b0*/  SYNCS.PHASECHK.TRANS64.TRYWAIT P1, [R4+URZ+0x19820], R11 ;  /* 0x0198200b040075a7 */ /* 0x000ea4000802017f */
[----:B--2---:R-:W-:Y:S09]  /*c8c0*/  @!P1 BRA `(.L_x_35) ;  /* 0x0000001800749947 */ /* 0x004ff20003800000 */
.L_x_72:
[----:B------:R-:W-:Y:S05]  /*c8d0*/  @P2 BRA `(.L_x_36) ;  /* 0x0000000000142947 */ /* 0x000fea0003800000 */
[----:B------:R-:W-:Y:S02]  /*c8e0*/  LOP3.LUT P1, RZ, R17, 0x1f, RZ, 0xc0, !PT ;  /* 0x0000001f11ff7812 */ /* 0x000fe4000782c0ff */
[----:B--2---:R-:W-:-:S04]  /*c8f0*/  MOV R11, 0x6000 ;  /* 0x00006000000b7802 */ /* 0x004fc80000000f00 */
[----:B------:R3:W-:Y:S07]  /*c900*/  SYNCS.ARRIVE.TRANS64 RZ, [R4+URZ+0x19800], R11 ;  /* 0x0198000b04ff79a7 */ /* 0x0007ee000800003f */
[----:B------:R-:W-:Y:S05]  /*c910*/  @!P1 BRA `(.L_x_36) ;  /* 0x0000000000049947 */ /* 0x000fea0003800000 */
[----:B------:R-:W-:Y:S01]  /*c920*/  BPT.TRAP 0x1 ;  /* 0x000000040000795c */ /* 0x000fe20000300000 */
.L_x_36:
[C---:B-1----:R-:W-:Y:S01]  /*c930*/  IMAD R10, R5.reuse, 0x6000, R2 ;  /* 0x00006000050a7824 */ /* 0x042fe200078e0202 */
        /* <DEDUP_REMOVED lines=9> */
[----:B------:R-:W-:Y:S01]  /*c9d0*/  UMOV UR28, UR36 ;  /* 0x00000024001c7c82 */ /* 0x000fe20008000000 */
[----:B------:R-:W-:Y:S01]  /*c9e0*/  UMOV UR29, UR37 ;  /* 0x00000025001d7c82 */ /* 0x000fe20008000000 */
[----:B------:R-:W-:Y:S01]  /*c9f0*/  UMOV UR18, 0x10 ;  /* 0x0000001000127882 */ /* 0x000fe20000000000 */
[----:B------:R-:W-:Y:S01]  /*ca00*/  UMOV UR20, UR36 ;  /* 0x0000002400147c82 */ /* 0x000fe20008000000 */
[----:B------:R-:W-:Y:S01]  /*ca10*/  UIADD3 UR25, UR25, 0x19800, URZ ;  /* 0x0001980019197890 */ /* 0x000fe2000fffe03f */
[C---:B------:R-:W-:Y:S01]  /*ca20*/  ISETP.NE.AND P1, PT, R5.reuse, 0x4, PT ;  /* 0x000000040500780c */ /* 0x040fe20003f25270 */
[----:B------:R-:W-:Y:S01]  /*ca30*/  USHF.L.U32 UR27, UR27, 0x8, URZ ;  /* 0x000000081b1b7899 */ /* 0x000fe2000800063f */
[----:B------:R-:W-:Y:S01]  /*ca40*/  IADD3 R8, R8, 0x1, RZ ;  /* 0x0000000108087810 */ /* 0x000fe20007ffe0ff */
[----:B------:R-:W-:Y:S01]  /*ca50*/  UIADD3 UR24, UR8, 0x1800, URZ ;  /* 0x0000180008187890 */ /* 0x000fe2000fffe03f */
[----:B--23--:R-:W-:Y:S01]  /*ca60*/  SEL R11, RZ, 0x1, P1 ;  /* 0x00000001ff0b7807 */ /* 0x00cfe20000800000 */
[----:B------:R-:W-:Y:S01]  /*ca70*/  UIADD3 UR16, UR8, 0x3800, URZ ;  /* 0x0000380008107890 */ /* 0x000fe2000fffe03f */
[----:B------:R-:W-:Y:S01]  /*ca80*/  SEL R5, R5, RZ, P1 ;  /* 0x000000ff05057207 */ /* 0x000fe20000800000 */
[----:B------:R-:W-:Y:S01]  /*ca90*/  UIADD3 UR8, UR8, 0x5800, URZ ;  /* 0x0000580008087890 */ /* 0x000fe2000fffe03f */
[----:B------:R-:W-:Y:S01]  /*caa0*/  LOP3.LUT R6, R6, R11, RZ, 0x3c, !PT ;  /* 0x0000000b06067212 */ /* 0x000fe200078e3cff */
[----:B------:R-:W-:Y:S01]  /*cab0*/  UMOV UR21, UR37 ;  /* 0x0000002500157c82 */ /* 0x000fe20008000000 */
[----:B------:R-:W-:Y:S01]  /*cac0*/  UMOV UR17, UR25 ;  /* 0x0000001900117c82 */ /* 0x000fe20008000000 */
[----:B------:R-:W-:Y:S01]  /*cad0*/  UMOV UR19, UR27 ;  /* 0x0000001b00137c82 */ /* 0x000fe20008000000 */
[----:B------:R-:W-:Y:S01]  /*cae0*/  UMOV UR10, 0x20 ;  /* 0x00000020000a7882 */ /* 0x000fe20000000000 */
[----:B------:R-:W-:Y:S01]  /*caf0*/  UMOV UR12, UR36 ;  /* 0x00000024000c7c82 */ /* 0x000fe20008000000 */
[----:B------:R-:W-:Y:S01]  /*cb00*/  UMOV UR13, UR37 ;  /* 0x00000025000d7c82 */ /* 0x000fe20008000000 */
[----:B------:R-:W-:Y:S01]  /*cb10*/  UMOV UR9, UR25 ;  /* 0x0000001900097c82 */ /* 0x000fe20008000000 */
[----:B------:R2:W-:Y:S01]  /*cb20*/  UTMALDG.4D [UR24], [UR6], desc[UR30] ;  /* 0x00001e18060075b4 */ /* 0x0005e20008019000 */
[----:B------:R-:W-:Y:S01]  /*cb30*/  UMOV UR11, UR27 ;  /* 0x0000001b000b7c82 */ /* 0x000fe20008000000 */
[----:B------:R2:W-:Y:S01]  /*cb40*/  UTMALDG.4D [UR16], [UR6], desc[UR30] ;  /* 0x00001e10060075b4 */ /* 0x0005e20008019000 */
[----:B------:R2:W-:Y:S02]  /*cb50*/  UTMALDG.4D [UR8], [UR6], desc[UR30] ;  /* 0x00001e08060075b4 */ /* 0x0005e40008019000 */
[----:B--2---:R-:W-:Y:S01]  /*cb60*/  NOP ;  /* 0x0000000000007918 */ /* 0x004fe20000000000 */
.L_x_34:
[----:B------:R-:W-:Y:S05]  /*cb70*/  BSYNC B0 ;  /* 0x0000000000007941 */ /* 0x000fea0003800000 */
.L_x_33:
[----:B------:R-:W-:-:S07]  /*cb80*/  IADD3 R7, R7, -0x1, RZ ;  /* 0xffffffff07077810 */ /* 0x000fce0007ffe0ff */
.L_x_32:
[----:B------:R-:W-:Y:S02]  /*cb90*/  ISETP.GT.AND P3, PT, R14, 0x2, PT ;  /* 0x000000020e00780c */ /* 0x000fe40003f64270 */
[----:B------:R-:W-:Y:S02]  /*cba0*/  IADD3 R15, R15, 0x1, RZ ;  /* 0x000000010f0f7810 */ /* 0x000fe40007ffe0ff */
[----:B------:R-:W-:Y:S02]  /*cbb0*/  IADD3 R13, R13, 0x1, RZ ;  /* 0x000000010d0d7810 */ /* 0x000fe40007ffe0ff */
[----:B------:R-:W-:Y:S02]  /*cbc0*/  ISETP.NE.AND P1, PT, R15, 0x4, PT ;  /* 0x000000040f00780c */ /* 0x000fe40003f25270 */
[----:B------:R-:W-:Y:S02]  /*cbd0*/  ISETP.NE.AND P2, PT, R13, 0x4, PT ;  /* 0x000000040d00780c */ /* 0x000fe40003f45270 */
[----:B------:R-:W-:-:S02]  /*cbe0*/  SEL R11, RZ, 0x1, P1 ;  /* 0x00000001ff0b7807 */ /* 0x000fc40000800000 */
[----:B------:R-:W-:Y:S02]  /*cbf0*/  IADD3 R14, R14, -0x1, RZ ;  /* 0xffffffff0e0e7810 */ /* 0x000fe40007ffe0ff */
[----:B------:R-:W-:Y:S02]  /*cc00*/  LOP3.LUT R4, R18, R11, RZ, 0x3c, !PT ;  /* 0x0000000b12047212 */ /* 0x000fe400078e3cff */
[----:B------:R-:W-:Y:S02]  /*cc10*/  MOV R21, R3 ;  /* 0x0000000300157202 */ /* 0x000fe40000000f00 */
[----:B------:R-:W-:Y:S02]  /*cc20*/  MOV R11, R0 ;  /* 0x00000000000b7202 */ /* 0x000fe40000000f00 */
[----:B------:R-:W-:Y:S02]  /*cc30*/  SEL R15, R15, RZ, P1 ;  /* 0x000000ff0f0f7207 */ /* 0x000fe40000800000 */
[----:B------:R-:W-:Y:S01]  /*cc40*/  SEL R13, R13, RZ, P2 ;  /* 0x000000ff0d0d7207 */ /* 0x000fe20001000000 */
[----:B------:R-:W-:Y:S06]  /*cc50*/  @P3 BRA `(.L_x_37) ;  /* 0xffffffa000583947 */ /* 0x000fec000383ffff */
.L_x_24:
[----:B------:R-:W-:Y:S05]  /*cc60*/  WARPSYNC.ALL ;  /* 0x0000000000007948 */ /* 0x000fea0003800000 */
[----:B------:R-:W2:Y:S01]  /*cc70*/  SHFL.BFLY PT, R5, R176, 0x1, 0x1f ;  /* 0x0c201f00b0057f89 */ /* 0x000ea200000e0000 */
[----:B------:R-:W-:Y:S01]  /*cc80*/  BSSY B0, `(.L_x_38) ;  /* 0x0000024000007945 */ /* 0x000fe20003800000 */
[----:B------:R-:W-:Y:S02]  /*cc90*/  MOV R9, 0x7f800000 ;  /* 0x7f80000000097802 */ /* 0x000fe40000000f00 */
[----:B------:R-:W3:Y:S01]  /*cca0*/  SHFL.BFLY PT, R4, R19, 0x1, 0x1f ;  /* 0x0c201f0013047f89 */ /* 0x000ee200000e0000 */
[----:B------:R-:W-:-:S02]  /*ccb0*/  MOV R8, 0x3f800000 ;  /* 0x3f80000000087802 */ /* 0x000fc40000000f00 */
[----:B-1----:R-:W-:Y:S01]  /*ccc0*/  MOV R11, 0x7f800000 ;  /* 0x7f800000000b7802 */ /* 0x002fe20000000f00 */
[----:B--2---:R-:W-:Y:S01]  /*ccd0*/  FADD R5, R5, R176 ;  /* 0x000000b005057221 */ /* 0x004fe20000000000 */
[----:B---3--:R-:W-:-:S04]  /*cce0*/  FADD R18, R4, R19 ;  /* 0x0000001304127221 */ /* 0x008fc80000000000 */
[----:B------:R-:W1:Y:S01]  /*ccf0*/  SHFL.BFLY PT, R6, R5, 0x2, 0x1f ;  /* 0x0c401f0005067f89 */ /* 0x000e6200000e0000 */
[----:B------:R-:W-:-:S03]  /*cd00*/  MOV R4, 0x3f800000 ;  /* 0x3f80000000047802 */ /* 0x000fc60000000f00 */
[----:B------:R-:W2:Y:S01]  /*cd10*/  SHFL.BFLY PT, R21, R18, 0x2, 0x1f ;  /* 0x0c401f0012157f89 */ /* 0x000ea200000e0000 */
[C---:B-1----:R-:W-:Y:S01]  /*cd20*/  FSETP.NE.AND P0, PT, R5.reuse, -R6, PT ;  /* 0x800000060500720b */ /* 0x042fe20003f05000 */
[----:B------:R-:W-:Y:S01]  /*cd30*/  FADD R6, R5, R6 ;  /* 0x0000000605067221 */ /* 0x000fe20000000000 */
[----:B--2---:R-:W-:-:S11]  /*cd40*/  FADD R7, R18, R21 ;  /* 0x0000001512077221 */ /* 0x004fd60000000000 */
[----:B------:R-:W-:Y:S05]  /*cd50*/  @!P0 BRA `(.L_x_39) ;  /* 0x0000000000588947 */ /* 0x000fea0003800000 */
[----:B------:R-:W-:Y:S01]  /*cd60*/  IADD3 R4, R6, 0x1800000, RZ ;  /* 0x0180000006047810 */ /* 0x000fe20007ffe0ff */
[----:B------:R-:W-:Y:S03]  /*cd70*/  BSSY B1, `(.L_x_40) ;  /* 0x000000d000017945 */ /* 0x000fe60003800000 */
[----:B------:R-:W-:-:S04]  /*cd80*/  LOP3.LUT R4, R4, 0x7f800000, RZ, 0xc0, !PT ;  /* 0x7f80000004047812 */ /* 0x000fc800078ec0ff */
[----:B------:R-:W-:-:S13]  /*cd90*/  ISETP.GT.U32.AND P0, PT, R4, 0x1ffffff, PT ;  /* 0x01ffffff0400780c */ /* 0x000fda0003f04070 */
[----:B------:R-:W-:Y:S05]  /*cda0*/  @P0 BRA `(.L_x_41) ;  /* 0x0000000000140947 */ /* 0x000fea0003800000 */
[----:B------:R-:W-:Y:S02]  /*cdb0*/  MOV R5, R6 ;  /* 0x0000000600057202 */ /* 0x000fe40000000f00 */
[----:B------:R-:W-:-:S07]  /*cdc0*/  MOV R14, 0xcde0 ;  /* 0x0000cde0000e7802 */ /* 0x000fce0000000f00 */
[----:B------:R-:W-:Y:S05]  /*cdd0*/  CALL.REL.NOINC `($__internal_0_$__cuda_sm20_rcp_rn_f32_slowpath) ;  /* 0x0000001400447944 */ /* 0x000fea0003c00000 */
[----:B------:R-:W-:Y:S01]  /*cde0*/  MOV R4, R10 ;  /* 0x0000000a00047202 */ /* 0x000fe20000000f00 */
[----:B------:R-:W-:Y:S06]  /*cdf0*/  BRA `(.L_x_42) ;  /* 0x0000000000107947 */ /* 0x000fec0003800000 */
.L_x_41:
[----:B------:R-:W1:Y:S02]  /*ce00*/  MUFU.RCP R5, R6 ;  /* 0x0000000600057308 */ /* 0x000e640000001000 */
[----:B-1----:R-:W-:-:S04]  /*ce10*/  FFMA R4, R6, R5, -1 ;  /* 0xbf80000006047423 */ /* 0x002fc80000000005 */
[----:B------:R-:W-:-:S04]  /*ce20*/  FADD.FTZ R4, -R4, -RZ ;  /* 0x800000ff04047221 */ /* 0x000fc80000010100 */
[----:B------:R-:W-:-:S07]  /*ce30*/  FFMA R4, R5, R4, R5 ;  /* 0x0000000405047223 */ /* 0x000fce0000000005 */
.L_x_42:
[----:B------:R-:W-:Y:S05]  /*ce40*/  BSYNC B1 ;  /* 0x0000000000017941 */ /* 0x000fea0003800000 */
.L_x_40:
[----:B------:R-:W-:Y:S01]  /*ce50*/  FSETP.GEU.AND P0, PT, |R6|, 1.175494350822287508e-38, PT ;  /* 0x008000000600780b */ /* 0x000fe20003f0e200 */
[----:B------:R-:W-:-:S12]  /*ce60*/  ULDC UR6, c[0x0][0x600] ;  /* 0x0001800000067ab9 */ /* 0x000fd80000000800 */
[----:B------:R-:W-:-:S04]  /*ce70*/  @!P0 FMUL R6, R6, 16777216 ;  /* 0x4b80000006068820 */ /* 0x000fc80000400000 */
[----:B------:R-:W1:Y:S02]  /*ce80*/  MUFU.LG2 R5, R6 ;  /* 0x0000000600057308 */ /* 0x000e640000000c00 */
[----:B-1----:R-:W-:-:S04]  /*ce90*/  @!P0 FADD R5, R5, -24 ;  /* 0xc1c0000005058421 */ /* 0x002fc80000000000 */
[----:B------:R-:W-:-:S04]  /*cea0*/  FMUL R10, R5, 0.69314718246459960938 ;  /* 0x3f317218050a7820 */ /* 0x000fc80000400000 */
[----:B------:R-:W-:-:S07]  /*ceb0*/  FFMA R11, R3, UR6, R10 ;  /* 0x00000006030b7c23 */ /* 0x000fce000800000a */
.L_x_39:
[----:B------:R-:W-:Y:S05]  /*cec0*/  BSYNC B0 ;  /* 0x0000000000007941 */ /* 0x000fea0003800000 */
.L_x_38:
[----:B------:R-:W-:Y:S01]  /*ced0*/  FSETP.NE.AND P0, PT, R18, -R21, PT ;  /* 0x800000151200720b */ /* 0x000fe20003f05000 */
[----:B------:R-:W-:Y:S01]  /*cee0*/  ULDC UR4, c[0x0][0x608] ;  /* 0x0001820000047ab9 */ /* 0x000fe20000000800 */
[----:B------:R-:W-:Y:S01]  /*cef0*/  BSSY B0, `(.L_x_43) ;  /* 0x0000025000007945 */ /* 0x000fe20003800000 */
[----:B------:R-:W-:-:S04]  /*cf00*/  FMUL R4, R4, UR4 ;  /* 0x0000000404047c20 */ /* 0x000fc80008400000 */
[-C--:B------:R-:W-:Y:S01]  /*cf10*/  FMUL R168, R168, R4.reuse ;  /* 0x00000004a8a87220 */ /* 0x080fe20000400000 */
        /* <DEDUP_REMOVED lines=10> */
[----:B------:R-:W-:Y:S01]  /*cfc0*/  FMUL R32, R157, R4 ;  /* 0x000000049d207220 */ /* 0x000fe20000400000 */
[----:B------:R-:W-:Y:S06]  /*cfd0*/  @!P0 BRA `(.L_x_44) ;  /* 0x0000000000588947 */ /* 0x000fec0003800000 */
        /* <DEDUP_REMOVED lines=10> */
.L_x_46:
[----:B------:R-:W1:Y:S02]  /*d080*/  MUFU.RCP R8, R7 ;  /* 0x0000000700087308 */ /* 0x000e640000001000 */
[----:B-1----:R-:W-:-:S04]  /*d090*/  FFMA R3, R7, R8, -1 ;  /* 0xbf80000007037423 */ /* 0x002fc80000000008 */
[----:B------:R-:W-:-:S04]  /*d0a0*/  FADD.FTZ R3, -R3, -RZ ;  /* 0x800000ff03037221 */ /* 0x000fc80000010100 */
[----:B------:R-:W-:-:S07]  /*d0b0*/  FFMA R8, R8, R3, R8 ;  /* 0x0000000308087223 */ /* 0x000fce0000000008 */
.L_x_47:
[----:B------:R-:W-:Y:S05]  /*d0c0*/  BSYNC B1 ;  /* 0x0000000000017941 */ /* 0x000fea0003800000 */
.L_x_45:
[----:B------:R-:W-:Y:S01]  /*d0d0*/  FSETP.GEU.AND P0, PT, |R7|, 1.175494350822287508e-38, PT ;  /* 0x008000000700780b */ /* 0x000fe20003f0e200 */
[----:B------:R-:W-:-:S12]  /*d0e0*/  ULDC UR4, c[0x0][0x600] ;  /* 0x0001800000047ab9 */ /* 0x000fd80000000800 */
[----:B------:R-:W-:-:S04]  /*d0f0*/  @!P0 FMUL R7, R7, 16777216 ;  /* 0x4b80000007078820 */ /* 0x000fc80000400000 */
[----:B------:R-:W1:Y:S02]  /*d100*/  MUFU.LG2 R3, R7 ;  /* 0x0000000700037308 */ /* 0x000e640000000c00 */
[----:B-1----:R-:W-:-:S04]  /*d110*/  @!P0 FADD R3, R3, -24 ;  /* 0xc1c0000003038421 */ /* 0x002fc80000000000 */
[----:B------:R-:W-:-:S04]  /*d120*/  FMUL R3, R3, 0.69314718246459960938 ;  /* 0x3f31721803037820 */ /* 0x000fc80000400000 */
[----:B------:R-:W-:-:S07]  /*d130*/  FFMA R9, R0, UR4, R3 ;  /* 0x0000000400097c23 */ /* 0x000fce0008000003 */
.L_x_44:
[----:B------:R-:W-:Y:S05]  /*d140*/  BSYNC B0 ;  /* 0x0000000000007941 */ /* 0x000fea0003800000 */
.L_x_43:
[C---:B------:R-:W-:Y:S01]  /*d150*/  LOP3.LUT P0, R19, R17.reuse, 0x3, RZ, 0xc0, !PT ;  /* 0x0000000311137812 */ /* 0x040fe2000780c0ff */
[----:B------:R-:W-:Y:S01]  /*d160*/  ULDC UR4, c[0x0][0x608] ;  /* 0x0001820000047ab9 */ /* 0x000fe20000000800 */
[----:B------:R-:W-:Y:S01]  /*d170*/  LOP3.LUT R0, R17, 0x60, RZ, 0xc0, !PT ;  /* 0x0000006011007812 */ /* 0x000fe200078ec0ff */
[----:B------:R-:W-:Y:S01]  /*d180*/  ULDC.64 UR8, c[0x0][0x208] ;  /* 0x0000820000087ab9 */ /* 0x000fe20000000a00 */
[----:B------:R-:W-:Y:S01]  /*d190*/  FMUL R8, R8, UR4 ;  /* 0x0000000408087c20 */ /* 0x000fe20008400000 */
[----:B------:R-:W-:Y:S01]  /*d1a0*/  BSSY B0, `(.L_x_48) ;  /* 0x0000018000007945 */ /* 0x000fe20003800000 */
[----:B------:R-:W-:-:S07]  /*d1b0*/  SHF.R.U32.HI R18, RZ, 0x5, R0 ;  /* 0x00000005ff127819 */ /* 0x000fce0000011600 */
[----:B------:R-:W-:Y:S05]  /*d1c0*/  @P0 BRA `(.L_x_49) ;  /* 0x0000000000540947 */ /* 0x000fea0003800000 */
[----:B------:R-:W1:Y:S01]  /*d1d0*/  S2UR UR4, SR_CTAID.X ;  /* 0x00000000000479c3 */ /* 0x000e620000002500 */
[----:B------:R-:W-:Y:S02]  /*d1e0*/  SHF.R.U32.HI R0, RZ, 0x2, R17 ;  /* 0x00000002ff007819 */ /* 0x000fe40000011611 */
[----:B------:R-:W-:Y:S02]  /*d1f0*/  SHF.L.U32 R3, R18, 0x4, RZ ;  /* 0x0000000412037819 */ /* 0x000fe400000006ff */
[----:B------:R-:W-:-:S04]  /*d200*/  LOP3.LUT R0, R0, 0x7, RZ, 0xc0, !PT ;  /* 0x0000000700007812 */ /* 0x000fc800078ec0ff */
[----:B------:R-:W-:Y:S01]  /*d210*/  LOP3.LUT R0, R3, 0xfffffff0, R0, 0xe2, !PT ;  /* 0xfffffff003007812 */ /* 0x000fe200078ee200 */
[----:B-1----:R-:W-:-:S03]  /*d220*/  USHF.L.U32 UR6, UR4, 0x6, URZ ;  /* 0x0000000604067899 */ /* 0x002fc6000800063f */
[----:B------:R-:W-:Y:S02]  /*d230*/  ULDC.64 UR4, c[0x0][0x688] ;  /* 0x0001a20000047ab9 */ /* 0x000fe40000000a00 */
[----:B------:R-:W-:Y:S02]  /*d240*/  UIMAD UR4, UR36, UR4, UR6 ;  /* 0x00000004240472a4 */ /* 0x000fe4000f8e0206 */
[----:B------:R-:W-:Y:S02]  /*d250*/  LOP3.LUT R3, R0, UR6, RZ, 0xfc, !PT ;  /* 0x0000000600037c12 */ /* 0x000fe4000f8efcff */
[----:B------:R-:W-:Y:S02]  /*d260*/  UIMAD UR4, UR37, UR5, UR4 ;  /* 0x00000005250472a4 */ /* 0x000fe4000f8e0204 */
[C---:B------:R-:W-:Y:S01]  /*d270*/  IADD3 R4, R3.reuse, 0x8, RZ ;  /* 0x0000000803047810 */ /* 0x040fe20007ffe0ff */
[----:B------:R-:W-:Y:S02]  /*d280*/  ULDC UR5, c[0x0][0x288] ;  /* 0x0000a20000057ab9 */ /* 0x000fe40000000800 */
[----:B------:R-:W-:-:S02]  /*d290*/  ISETP.GE.U32.AND P0, PT, R3, UR5, PT ;  /* 0x0000000503007c0c */ /* 0x000fc4000bf06070 */
[----:B------:R-:W-:Y:S02]  /*d2a0*/  IADD3 R0, P2, R0, UR4, RZ ;  /* 0x0000000400007c10 */ /* 0x000fe4000ff5e0ff */
[----:B------:R-:W-:Y:S01]  /*d2b0*/  ISETP.GE.U32.AND P1, PT, R4, UR5, PT ;  /* 0x0000000504007c0c */ /* 0x000fe2000bf26070 */
[----:B------:R-:W-:Y:S01]  /*d2c0*/  ULDC.64 UR4, c[0x0][0x680] ;  /* 0x0001a00000047ab9 */ /* 0x000fe20000000a00 */
[----:B------:R-:W-:Y:S02]  /*d2d0*/  IADD3.X R3, RZ, RZ, RZ, P2, !PT ;  /* 0x000000ffff037210 */ /* 0x000fe400017fe4ff */
[----:B------:R-:W-:-:S04]  /*d2e0*/  LEA R4, P2, R0, UR4, 0x2 ;  /* 0x0000000400047c11 */ /* 0x000fc8000f8410ff */
[----:B------:R-:W-:-:S05]  /*d2f0*/  LEA.HI.X R5, R0, UR5, R3, 0x2, P2 ;  /* 0x0000000500057c11 */ /* 0x000fca00090f1403 */
[----:B------:R1:W-:Y:S04]  /*d300*/  @!P0 STG.E desc[UR8][R4.64], R11 ;  /* 0x0000000b04008986 */ /* 0x0003e8000c101908 */
[----:B------:R1:W-:Y:S02]  /*d310*/  @!P1 STG.E desc[UR8][R4.64+0x20], R9 ;  /* 0x0000200904009986 */ /* 0x0003e4000c101908 */
.L_x_49:
[----:B------:R-:W-:Y:S05]  /*d320*/  BSYNC B0 ;  /* 0x0000000000007941 */ /* 0x000fea0003800000 */
.L_x_48:
[----:B------:R-:W-:Y:S01]  /*d330*/  ULDC.64 UR4, c[0x0][0x730] ;  /* 0x0001cc0000047ab9 */ /* 0x000fe20000000a00 */
[-C--:B------:R-:W-:Y:S01]  /*d340*/  FMUL R170, R170, R8.reuse ;  /* 0x00000008aaaa7220 */ /* 0x080fe20000400000 */
[----:B------:R-:W-:Y:S01]  /*d350*/  ISETP.NE.U32.AND P0, PT, RZ, UR4, PT ;  /* 0x00000004ff007c0c */ /* 0x000fe2000bf05070 */
[-C--:B------:R-:W-:Y:S01]  /*d360*/  FMUL R34, R171, R8.reuse ;  /* 0x00000008ab227220 */ /* 0x080fe20000400000 */
[-C--:B------:R-:W-:Y:S01]  /*d370*/  FMUL R174, R174, R8.reuse ;  /* 0x00000008aeae7220 */ /* 0x080fe20000400000 */
[-C--:B------:R-:W-:Y:S01]  /*d380*/  FMUL R36, R175, R8.reuse ;  /* 0x00000008af247220 */ /* 0x080fe20000400000 */
[----:B------:R-:W-:Y:S01]  /*d390*/  ISETP.NE.AND.EX P0, PT, RZ, UR5, PT, P0 ;  /* 0x00000005ff007c0c */ /* 0x000fe2000bf05300 */
[-C--:B------:R-:W-:Y:S01]  /*d3a0*/  FMUL R162, R162, R8.reuse ;  /* 0x00000008a2a27220 */ /* 0x080fe20000400000 */
[-C--:B------:R-:W-:Y:S01]  /*d3b0*/  FMUL R38, R163, R8.reuse ;  /* 0x00000008a3267220 */ /* 0x080fe20000400000 */
[-C--:B------:R-:W-:Y:S01]  /*d3c0*/  FMUL R166, R166, R8.reuse ;  /* 0x00000008a6a67220 */ /* 0x080fe20000400000 */
[-C--:B------:R-:W-:Y:S01]  /*d3d0*/  FMUL R40, R167, R8.reuse ;  /* 0x00000008a7287220 */ /* 0x080fe20000400000 */
[-C--:B------:R-:W-:Y:S01]  /*d3e0*/  FMUL R154, R154, R8.reuse ;  /* 0x000000089a9a7220 */ /* 0x080fe20000400000 */
[-C--:B------:R-:W-:Y:S01]  /*d3f0*/  FMUL R42, R155, R8.reuse ;  /* 0x000000089b2a7220 */ /* 0x080fe20000400000 */
[-C--:B------:R-:W-:Y:S01]  /*d400*/  FMUL R158, R158, R8.reuse ;  /* 0x000000089e9e7220 */ /* 0x080fe20000400000 */
[----:B------:R-:W-:-:S05]  /*d410*/  FMUL R44, R159, R8 ;  /* 0x000000089f2c7220 */ /* 0x000fca0000400000 */
[----:B------:R-:W-:Y:S05]  /*d420*/  @P0 BRA `(.L_x_50) ;  /* 0x0000000000200947 */ /* 0x000fea0003800000 */
[----:B------:R-:W-:Y:S02]  /*d430*/  ULDC.64 UR4, c[0x0][0x728] ;  /* 0x0001ca0000047ab9 */ /* 0x000fe40000000a00 */
[----:B------:R-:W-:-:S04]  /*d440*/  ISETP.NE.U32.AND P0, PT, RZ, UR4, PT ;  /* 0x00000004ff007c0c */ /* 0x000fc8000bf05070 */
[----:B------:R-:W-:-:S13]  /*d450*/  ISETP.NE.AND.EX P0, PT, RZ, UR5, PT, P0 ;  /* 0x00000005ff007c0c */ /* 0x000fda000bf05300 */
[----:B------:R-:W-:Y:S05]  /*d460*/  @!P0 BRA `(.L_x_51) ;  /* 0x00000000000c8947 */ /* 0x000fea0003800000 */
[----:B-1----:R-:W1:Y:S02]  /*d470*/  LDC.64 R4, c[0x0][0x728] ;  /* 0x0001ca00ff047b82 */ /* 0x002e640000000a00 */
[----:B-1----:R2:W5:Y:S01]  /*d480*/  LDG.E R4, desc[UR8][R4.64] ;  /* 0x0000000804047981 */ /* 0x002562000c1e1900 */
[----:B------:R-:W-:Y:S05]  /*d490*/  BRA `(.L_x_50) ;  /* 0x0000000000047947 */ /* 0x000fea0003800000 */
.L_x_51:
[----:B-1----:R-:W3:Y:S02]  /*d4a0*/  LDC R4, c[0x0][0x720] ;  /* 0x0001c800ff047b82 */ /* 0x002ee40000000800 */
.L_x_50:
[----:B------:R-:W-:Y:S02]  /*d4b0*/  MOV R0, RZ ;  /* 0x000000ff00007202 */ /* 0x000fe40000000f00 */
[----:B---3-5:R-:W-:Y:S02]  /*d4c0*/  MOV R27, R4 ;  /* 0x00000004001b7202 */ /* 0x028fe40000000f00 */
[----:B------:R-:W-:-:S13]  /*d4d0*/  LOP3.LUT P0, RZ, R0, 0x9f, RZ, 0xc0, !PT ;  /* 0x0000009f00ff7812 */ /* 0x000fda000780c0ff */
[----:B------:R-:W-:Y:S05]  /*d4e0*/  @!P0 BRA `(.L_x_52) ;  /* 0x0000000000408947 */ /* 0x000fea0003800000 */
[----:B------:R-:W-:Y:S01]  /*d4f0*/  MOV R0, 0x0 ;  /* 0x0000000000007802 */ /* 0x000fe20000000f00 */
[----:B------:R-:W-:Y:S01]  /*d500*/  ULDC.64 UR4, c[0x4][0x70] ;  /* 0x01001c0000047ab9 */ /* 0x000fe20000000a00 */
[----:B------:R-:W-:Y:S01]  /*d510*/  ULDC.64 UR6, c[0x4][0x8] ;  /* 0x0100020000067ab9 */ /* 0x000fe20000000a00 */
[----:B-1----:R-:W-:Y:S01]  /*d520*/  MOV R4, UR4 ;  /* 0x0000000400047c02 */ /* 0x002fe20008000f00 */
[----:B------:R1:W3:Y:S01]  /*d530*/  LDC.64 R14, c[0x4][R0] ;  /* 0x01000000000e7b82 */ /* 0x0002e20000000a00 */
[----:B--2---:R-:W-:Y:S01]  /*d540*/  MOV R5, UR5 ;  /* 0x0000000500057c02 */ /* 0x004fe20008000f00 */
[----:B------:R-:W-:Y:S01]  /*d550*/  ULDC.64 UR4, c[0x4][0x78] ;  /* 0x01001e0000047ab9 */ /* 0x000fe20000000a00 */
[----:B------:R-:W-:Y:S01]  /*d560*/  MOV R10, UR6 ;  /* 0x00000006000a7c02 */ /* 0x000fe20008000f00 */
[----:B------:R-:W-:Y:S01]  /*d570*/  IMAD.U32 R6, RZ, RZ, UR4 ;  /* 0x00000004ff067e24 */ /* 0x000fe2000f8e00ff */
[----:B------:R-:W-:Y:S02]  /*d580*/  MOV R7, UR5 ;  /* 0x0000000500077c02 */ /* 0x000fe40008000f00 */
[----:B------:R-:W-:-:S02]  /*d590*/  MOV R11, UR7 ;  /* 0x00000007000b7c02 */ /* 0x000fc40008000f00 */
[----:B------:R-:W-:Y:S02]  /*d5a0*/  MOV R8, 0x70 ;  /* 0x0000007000087802 */ /* 0x000fe40000000f00 */
[----:B------:R-:W-:Y:S02]  /*d5b0*/  MOV R12, 0x1 ;  /* 0x00000001000c7802 */ /* 0x000fe40000000f00 */
[----:B-1----:R-:W-:-:S07]  /*d5c0*/  MOV R13, RZ ;  /* 0x000000ff000d7202 */ /* 0x002fce0000000f00 */
[----:B------:R-:W-:-:S07]  /*d5d0*/  LEPC R20, `(.L_x_52) ;  /* 0x000000001014794e */ /* 0x000fce0000000000 */
[----:B---3--:R-:W-:Y:S05]  /*d5e0*/  CALL.ABS.NOINC R14 ;  /* 0x000000000e007343 */ /* 0x008fea0003c00000 */
.L_x_52:
        /* <DEDUP_REMOVED lines=9> */
[----:B------:R-:W-:Y:S02]  /*d680*/  MOV R6, UR6 ;  /* 0x0000000600067c02 */ /* 0x000fe40008000f00 */
[----:B------:R-:W-:Y:S02]  /*d690*/  MOV R7, UR7 ;  /* 0x0000000700077c02 */ /* 0x000fe40008000f00 */
[----:B------:R-:W-:-:S02]  /*d6a0*/  MOV R10, UR4 ;  /* 0x00000004000a7c02 */ /* 0x000fc40008000f00 */
[----:B------:R-:W-:Y:S02]  /*d6b0*/  MOV R11, UR5 ;  /* 0x00000005000b7c02 */ /* 0x000fe40008000f00 */
[----:B------:R-:W-:Y:S02]  /*d6c0*/  MOV R8, 0x70 ;  /* 0x0000007000087802 */ /* 0x000fe40000000f00 */
[----:B------:R-:W-:Y:S02]  /*d6d0*/  MOV R12, 0x1 ;  /* 0x00000001000c7802 */ /* 0x000fe40000000f00 */
[----:B-1----:R-:W-:-:S07]  /*d6e0*/  MOV R13, RZ ;  /* 0x000000ff000d7202 */ /* 0x002fce0000000f00 */
[----:B------:R-:W-:-:S07]  /*d6f0*/  LEPC R20, `(.L_x_53) ;  /* 0x000000001014794e */ /* 0x000fce0000000000 */
[----:B---3--:R-:W-:Y:S05]  /*d700*/  CALL.ABS.NOINC R14 ;  /* 0x000000000e007343 */ /* 0x008fea0003c00000 */
.L_x_53:
[----:B------:R-:W-:Y:S01]  /*d710*/  ULDC.64 UR4, c[0x0][0x730] ;  /* 0x0001cc0000047ab9 */ /* 0x000fe20000000a00 */
[----:B------:R-:W-:Y:S02]  /*d720*/  SHF.L.U32 R0, R17, 0x4, RZ ;  /* 0x0000000411007819 */ /* 0x000fe400000006ff */
[----:B------:R-:W-:Y:S02]  /*d730*/  ISETP.NE.U32.AND P0, PT, RZ, UR4, PT ;  /* 0x00000004ff007c0c */ /* 0x000fe4000bf05070 */
[----:B------:R-:W-:Y:S02]  /*d740*/  IADD3 R16, R16, 0x1f, RZ ;  /* 0x0000001f10107810 */ /* 0x000fe40007ffe0ff */
[----:B------:R-:W-:Y:S02]  /*d750*/  ISETP.NE.AND.EX P0, PT, RZ, UR5, PT, P0 ;  /* 0x00000005ff007c0c */ /* 0x000fe4000bf05300 */
[----:B------:R-:W-:Y:S02]  /*d760*/  SHF.R.U32.HI R3, RZ, 0x1, R17 ;  /* 0x00000001ff037819 */ /* 0x000fe40000011611 */
[----:B-1----:R-:W-:-:S02]  /*d770*/  LOP3.LUT R4, R0, 0x40, RZ, 0xc0, !PT ;  /* 0x0000004000047812 */ /* 0x002fc400078ec0ff */
[----:B------:R-:W-:Y:S02]  /*d780*/  LEA R19, R18, R19, 0x4 ;  /* 0x0000001312137211 */ /* 0x000fe400078e20ff */
[----:B------:R-:W-:Y:S02]  /*d790*/  LOP3.LUT R0, R0, 0x80, RZ, 0xc0, !PT ;  /* 0x0000008000007812 */ /* 0x000fe400078ec0ff */
[----:B------:R-:W-:Y:S02]  /*d7a0*/  LOP3.LUT R4, R4, 0x8, R3, 0xf8, !PT ;  /* 0x0000000804047812 */ /* 0x000fe400078ef803 */
[----:B------:R-:W-:Y:S01]  /*d7b0*/  SHF.L.U32 R17, R17, 0x1, RZ ;  /* 0x0000000111117819 */ /* 0x000fe200000006ff */
[----:B------:R-:W1:Y:S01]  /*d7c0*/  @P0 LDC R27, c[0x0][0x720] ;  /* 0x0001c800ff1b0b82 */ /* 0x000e620000000800 */
[----:B------:R-:W-:Y:S02]  /*d7d0*/  ISETP.GT.U32.AND P0, PT, R16, 0x3e, PT ;  /* 0x0000003e1000780c */ /* 0x000fe40003f04070 */
[----:B------:R-:W-:-:S02]  /*d7e0*/  LEA R0, R19, R0, 0x4 ;  /* 0x0000000013007211 */ /* 0x000fc400078e20ff */
[----:B------:R-:W-:-:S04]  /*d7f0*/  LOP3.LUT R17, R4, 0x8, R17, 0x78, !PT ;  /* 0x0000000804117812 */ /* 0x000fc800078e7811 */
[----:B------:R-:W-:Y:S01]  /*d800*/  IADD3 R17, R0, R17, RZ ;  /* 0x0000001100117210 */ /* 0x000fe20007ffe0ff */
[-C--:B-1----:R-:W-:Y:S01]  /*d810*/  FMUL R0, R168, R27.reuse ;  /* 0x0000001ba8007220 */ /* 0x082fe20000400000 */
[-C--:B------:R-:W-:Y:S01]  /*d820*/  FMUL R3, R22, R27.reuse ;  /* 0x0000001b16037220 */ /* 0x080fe20000400000 */
[-C--:B------:R-:W-:Y:S01]  /*d830*/  FMUL R4, R170, R27.reuse ;  /* 0x0000001baa047220 */ /* 0x080fe20000400000 */
[-C--:B--2---:R-:W-:Y:S01]  /*d840*/  FMUL R5, R34, R27.reuse ;  /* 0x0000001b22057220 */ /* 0x084fe20000400000 */
        /* <DEDUP_REMOVED lines=20> */
[----:B------:R-:W-:-:S02]  /*d990*/  F2FP.BF16.F32.PACK_AB R28, R3, R0 ;  /* 0x00000000031c723e */ /* 0x000fc400000010ff */
[----:B------:R-:W-:Y:S02]  /*d9a0*/  F2FP.BF16.F32.PACK_AB R29, R5, R4 ;  /* 0x00000004051d723e */ /* 0x000fe400000010ff */
[----:B------:R-:W-:Y:S02]  /*d9b0*/  F2FP.BF16.F32.PACK_AB R30, R7, R6 ;  /* 0x00000006071e723e */ /* 0x000fe400000010ff */
[----:B------:R-:W-:Y:S01]  /*d9c0*/  F2FP.BF16.F32.PACK_AB R31, R9, R8 ;  /* 0x00000008091f723e */ /* 0x000fe200000010ff */
[----:B------:R-:W-:Y:S06]  /*d9d0*/  @P0 BRA `(.L_x_54) ;  /* 0x0000000000040947 */ /* 0x000fec0003800000 */
[----:B------:R-:W-:-:S04]  /*d9e0*/  DEPBAR.LE SB0, 0x1 ;  /* 0x000080400000791a */ /* 0x000fc80000000000 */
.L_x_54:
[----:B------:R-:W-:Y:S05]  /*d9f0*/  WARPSYNC.ALL ;  /* 0x0000000000007948 */ /* 0x000fea0003800000 */
[----:B------:R-:W-:Y:S01]  /*da00*/  BAR.SYNC.DEFER_BLOCKING 0x1, 0x80 ;  /* 0x0042000000007b1d */ /* 0x000fe20000010000 */
[----:B------:R-:W-:Y:S02]  /*da10*/  LEA R17, R17, R2, 0x1 ;  /* 0x0000000211117211 */ /* 0x000fe400078e08ff */
[----:B------:R-:W-:Y:S02]  /*da20*/  F2FP.BF16.F32.PACK_AB R4, R10, R11 ;  /* 0x0000000b0a04723e */ /* 0x000fe400000010ff */
[----:B------:R-:W-:Y:S01]  /*da30*/  F2FP.BF16.F32.PACK_AB R5, R12, R13 ;  /* 0x0000000d0c05723e */ /* 0x000fe200000010ff */
[----:B------:R-:W-:Y:S01]  /*da40*/  BSSY B0, `(.L_x_55) ;  /* 0x0000018000007945 */ /* 0x000fe20003800000 */
[----:B------:R-:W-:-:S02]  /*da50*/  F2FP.BF16.F32.PACK_AB R6, R14, R15 ;  /* 0x0000000f0e06723e */ /* 0x000fc400000010ff */
[----:B------:R-:W-:Y:S01]  /*da60*/  F2FP.BF16.F32.PACK_AB R7, R16, R19 ;  /* 0x000000131007723e */ /* 0x000fe200000010ff */
[----:B------:R1:W-:Y:S01]  /*da70*/  STSM.16.M88.4 [R17], R28 ;  /* 0x0000001c11007844 */ /* 0x0003e20000000200 */
[----:B------:R-:W-:Y:S01]  /*da80*/  @!PT LDS RZ, [RZ] ;  /* 0x00000000fffff984 */ /* 0x000fe20000000800 */
[----:B------:R-:W-:Y:S01]  /*da90*/  @!PT LDS RZ, [RZ] ;  /* 0x00000000fffff984 */ /* 0x000fe20000000800 */
[----:B------:R-:W-:Y:S01]  /*daa0*/  @!PT LDS RZ, [RZ] ;  /* 0x00000000fffff984 */ /* 0x000fe20000000800 */
[----:B------:R-:W-:Y:S01]  /*dab0*/  @!PT LDS RZ, [RZ] ;  /* 0x00000000fffff984 */ /* 0x000fe20000000800 */
[----:B------:R2:W-:Y:S06]  /*dac0*/  MEMBAR.ALL.CTA ;  /* 0x0000000000007992 */ /* 0x0005ec0000008000 */
[----:B--2---:R-:W2:Y:S02]  /*dad0*/  FENCE.VIEW.ASYNC.S ;  /* 0x00000000000073c6 */ /* 0x004ea40000000000 */
[----:B--2---:R-:W-:Y:S06]  /*dae0*/  BAR.SYNC.DEFER_BLOCKING 0x1, 0x80 ;  /* 0x0042000000007b1d */ /* 0x004fec0000010000 */
[----:B------:R-:W-:Y:S05]  /*daf0*/  @P0 BRA `(.L_x_56) ;  /* 0x0000000000300947 */ /* 0x000fea0003800000 */
[----:B------:R-:W2:Y:S01]  /*db00*/  S2UR UR10, SR_CTAID.X ;  /* 0x00000000000a79c3 */ /* 0x000ea20000002500 */
[----:B------:R-:W-:Y:S01]  /*db10*/  ULDC.64 UR4, c[0x0][0x198] ;  /* 0x0000660000047ab9 */ /* 0x000fe20000000a00 */
[----:B------:R-:W-:Y:S01]  /*db20*/  R2UR UR8, R2 ;  /* 0x00000000020872ca */ /* 0x000fe200000e0000 */
[----:B------:R-:W-:Y:S01]  /*db30*/  UIADD3 UR4, UP0, UR4, 0x670, URZ ;  /* 0x0000067004047890 */ /* 0x000fe2000ff1e03f */
[----:B------:R-:W-:Y:S01]  /*db40*/  UMOV UR9, URZ ;  /* 0x0000003f00097c82 */ /* 0x000fe20008000000 */
[----:B------:R-:W-:Y:S02]  /*db50*/  UMOV UR11, UR36 ;  /* 0x00000024000b7c82 */ /* 0x000fe40008000000 */
[----:B------:R-:W-:Y:S01]  /*db60*/  UIADD3.X UR5, URZ, UR5, URZ, UP0, !UPT ;  /* 0x000000053f057290 */ /* 0x000fe200087fe43f */
[----:B------:R-:W-:Y:S01]  /*db70*/  UMOV UR12, UR37 ;  /* 0x00000025000c7c82 */ /* 0x000fe20008000000 */
[----:B--2---:R-:W-:-:S09]  /*db80*/  USHF.L.U32 UR10, UR10, 0x6, URZ ;  /* 0x000000060a0a7899 */ /* 0x004fd2000800063f */
[----:B------:R2:W-:Y:S01]  /*db90*/  UTMASTG.4D [UR8], [UR4] ;  /* 0x00000008040073b5 */ /* 0x0005e20008018000 */
[----:B------:R0:W-:Y:S01]  /*dba0*/  UTMACMDFLUSH ;  /* 0x00000000000079b7 */ /* 0x0001e20000000000 */
[----:B--2---:R-:W-:-:S04]  /*dbb0*/  DEPBAR.LE SB0, 0x1 ;  /* 0x000080400000791a */ /* 0x004fc80000000000 */
.L_x_56:
[----:B------:R-:W-:Y:S05]  /*dbc0*/  BSYNC B0 ;  /* 0x0000000000007941 */ /* 0x000fea0003800000 */
.L_x_55:
[----:B------:R-:W-:Y:S01]  /*dbd0*/  BAR.SYNC.DEFER_BLOCKING 0x1, 0x80 ;  /* 0x0042000000007b1d */ /* 0x000fe20000010000 */
[----:B------:R-:W-:Y:S02]  /*dbe0*/  F2FP.BF16.F32.PACK_AB R8, R18, R21 ;  /* 0x000000151208723e */ /* 0x000fe400000010ff */
[----:B------:R-:W-:Y:S02]  /*dbf0*/  F2FP.BF16.F32.PACK_AB R9, R20, R23 ;  /* 0x000000171409723e */ /* 0x000fe400000010ff */
[----:B------:R-:W-:Y:S01]  /*dc00*/  F2FP.BF16.F32.PACK_AB R10, R22, R25 ;  /* 0x00000019160a723e */ /* 0x000fe200000010ff */
[----:B------:R-:W-:Y:S01]  /*dc10*/  BSSY B0, `(.L_x_57) ;  /* 0x0000018000007945 */ /* 0x000fe20003800000 */
[----:B------:R-:W-:Y:S01]  /*dc20*/  F2FP.BF16.F32.PACK_AB R11, R24, R27 ;  /* 0x0000001b180b723e */ /* 0x000fe200000010ff */
[----:B------:R2:W-:Y:S01]  /*dc30*/  STSM.16.M88.4 [R17+0x800], R4 ;  /* 0x0008000411007844 */ /* 0x0005e20000000200 */
[----:B------:R-:W-:Y:S01]  /*dc40*/  @!PT LDS RZ, [RZ] ;  /* 0x00000000fffff984 */ /* 0x000fe20000000800 */
[----:B------:R-:W-:Y:S01]  /*dc50*/  @!PT LDS RZ, [RZ] ;  /* 0x00000000fffff984 */ /* 0x000fe20000000800 */
[----:B------:R-:W-:Y:S01]  /*dc60*/  @!PT LDS RZ, [RZ] ;  /* 0x00000000fffff984 */ /* 0x000fe20000000800 */
[----:B------:R-:W-:Y:S01]  /*dc70*/  @!PT LDS RZ, [RZ] ;  /* 0x00000000fffff984 */ /* 0x000fe20000000800 */
[----:B------:R3:W-:Y:S06]  /*dc80*/  MEMBAR.ALL.CTA ;  /* 0x0000000000007992 */ /* 0x0007ec0000008000 */
[----:B---3--:R-:W3:Y:S02]  /*dc90*/  FENCE.VIEW.ASYNC.S ;  /* 0x00000000000073c6 */ /* 0x008ee40000000000 */
[----:B---3--:R-:W-:Y:S06]  /*dca0*/  BAR.SYNC.DEFER_BLOCKING 0x1, 0x80 ;  /* 0x0042000000007b1d */ /* 0x008fec0000010000 */
[----:B------:R-:W-:Y:S05]  /*dcb0*/  @P0 BRA `(.L_x_58) ;  /* 0x0000000000340947 */ /* 0x000fea0003800000 */
[----:B------:R-:W3:Y:S01]  /*dcc0*/  S2UR UR10, SR_CTAID.X ;  /* 0x00000000000a79c3 */ /* 0x000ee20000002500 */
[----:B------:R-:W-:Y:S01]  /*dcd0*/  R2UR UR8, R2 ;  /* 0x00000000020872ca */ /* 0x000fe200000e0000 */
[----:B------:R-:W-:Y:S01]  /*dce0*/  ULDC.64 UR4, c[0x0][0x198] ;  /* 0x0000660000047ab9 */ /* 0x000fe20000000a00 */
[----:B------:R-:W-:Y:S01]  /*dcf0*/  UMOV UR9, 0x10 ;  /* 0x0000001000097882 */ /* 0x000fe20000000000 */
[----:B------:R-:W-:Y:S01]  /*dd00*/  UIADD3 UR4, UP0, UR4, 0x670, URZ ;  /* 0x0000067004047890 */ /* 0x000fe2000ff1e03f */
[----:B------:R-:W-:Y:S01]  /*dd10*/  UMOV UR11, UR36 ;  /* 0x00000024000b7c82 */ /* 0x000fe20008000000 */
[----:B------:R-:W-:Y:S02]  /*dd20*/  UMOV UR12, UR37 ;  /* 0x00000025000c7c82 */ /* 0x000fe40008000000 */
[----:B------:R-:W-:-:S06]  /*dd30*/  UIADD3.X UR5, URZ, UR5, URZ, UP0, !UPT ;  /* 0x000000053f057290 */ /* 0x000fcc00087fe43f */
[----:B------:R-:W-:Y:S02]  /*dd40*/  UIADD3 UR8, UR8, 0x800, URZ ;  /* 0x0000080008087890 */ /* 0x000fe4000fffe03f */
[----:B---3--:R-:W-:-:S09]  /*dd50*/  USHF.L.U32 UR10, UR10, 0x6, URZ ;  /* 0x000000060a0a7899 */ /* 0x008fd2000800063f */
[----:B------:R3:W-:Y:S01]  /*dd60*/  UTMASTG.4D [UR8], [UR4] ;  /* 0x00000008040073b5 */ /* 0x0007e20008018000 */
[----:B------:R0:W-:Y:S01]  /*dd70*/  UTMACMDFLUSH ;  /* 0x00000000000079b7 */ /* 0x0001e20000000000 */
[----:B---3--:R-:W-:-:S04]  /*dd80*/  DEPBAR.LE SB0, 0x1 ;  /* 0x000080400000791a */ /* 0x008fc80000000000 */
.L_x_58:
[----:B------:R-:W-:Y:S05]  /*dd90*/  BSYNC B0 ;  /* 0x0000000000007941 */ /* 0x000fea0003800000 */
.L_x_57:
[----:B------:R-:W-:Y:S06]  /*dda0*/  BAR.SYNC.DEFER_BLOCKING 0x1, 0x80 ;  /* 0x0042000000007b1d */ /* 0x000fec0000010000 */
[----:B------:R-:W-:Y:S01]  /*ddb0*/  BSSY B0, `(.L_x_59) ;  /* 0x0000015000007945 */ /* 0x000fe20003800000 */
[----:B------:R3:W-:Y:S01]  /*ddc0*/  STSM.16.M88.4 [R17], R8 ;  /* 0x0000000811007844 */ /* 0x0007e20000000200 */
[----:B------:R-:W-:Y:S01]  /*ddd0*/  @!PT LDS RZ, [RZ] ;  /* 0x00000000fffff984 */ /* 0x000fe20000000800 */
[----:B------:R-:W-:Y:S01]  /*dde0*/  @!PT LDS RZ, [RZ] ;  /* 0x00000000fffff984 */ /* 0x000fe20000000800 */
[----:B------:R-:W-:Y:S01]  /*ddf0*/  @!PT LDS RZ, [RZ] ;  /* 0x00000000fffff984 */ /* 0x000fe20000000800 */
[----:B------:R-:W-:Y:S01]  /*de00*/  @!PT LDS RZ, [RZ] ;  /* 0x00000000fffff984 */ /* 0x000fe20000000800 */
[----:B------:R4:W-:Y:S06]  /*de10*/  MEMBAR.ALL.CTA ;  /* 0x0000000000007992 */ /* 0x0009ec0000008000 */
[----:B----4-:R-:W4:Y:S02]  /*de20*/  FENCE.VIEW.ASYNC.S ;  /* 0x00000000000073c6 */ /* 0x010f240000000000 */
[----:B----4-:R-:W-:Y:S06]  /*de30*/  BAR.SYNC.DEFER_BLOCKING 0x1, 0x80 ;  /* 0x0042000000007b1d */ /* 0x010fec0000010000 */
[----:B------:R-:W-:Y:S05]  /*de40*/  @P0 BRA `(.L_x_60) ;  /* 0x00000000002c0947 */ /* 0x000fea0003800000 */
[----:B------:R-:W4:Y:S01]  /*de50*/  S2UR UR10, SR_CTAID.X ;  /* 0x00000000000a79c3 */ /* 0x000f220000002500 */
[----:B------:R-:W-:Y:S01]  /*de60*/  ULDC.64 UR4, c[0x0][0x198] ;  /* 0x0000660000047ab9 */ /* 0x000fe20000000a00 */
[----:B------:R-:W-:Y:S01]  /*de70*/  R2UR UR8, R2 ;  /* 0x00000000020872ca */ /* 0x000fe200000e0000 */
[----:B------:R-:W-:Y:S01]  /*de80*/  UIADD3 UR4, UP0, UR4, 0x670, URZ ;  /* 0x0000067004047890 */ /* 0x000fe2000ff1e03f */
[----:B------:R-:W-:Y:S01]  /*de90*/  UMOV UR9, 0x20 ;  /* 0x0000002000097882 */ /* 0x000fe20000000000 */
[----:B------:R-:W-:Y:S02]  /*dea0*/  UMOV UR11, UR36 ;  /* 0x00000024000b7c82 */ /* 0x000fe40008000000 */
[----:B------:R-:W-:Y:S01]  /*deb0*/  UIADD3.X UR5, URZ, UR5, URZ, UP0, !UPT ;  /* 0x000000053f057290 */ /* 0x000fe200087fe43f */
[----:B------:R-:W-:Y:S01]  /*dec0*/  UMOV UR12, UR37 ;  /* 0x00000025000c7c82 */ /* 0x000fe20008000000 */
[----:B----4-:R-:W-:-:S09]  /*ded0*/  USHF.L.U32 UR10, UR10, 0x6, URZ ;  /* 0x000000060a0a7899 */ /* 0x010fd2000800063f */
[----:B------:R4:W-:Y:S02]  /*dee0*/  UTMASTG.4D [UR8], [UR4] ;  /* 0x00000008040073b5 */ /* 0x0009e40008018000 */
[----:B----4-:R0:W-:Y:S02]  /*def0*/  UTMACMDFLUSH ;  /* 0x00000000000079b7 */ /* 0x0101e40000000000 */
.L_x_60:
[----:B------:R-:W-:Y:S05]  /*df00*/  BSYNC B0 ;  /* 0x0000000000007941 */ /* 0x000fea0003800000 */
.L_x_59:
[----:B------:R-:W-:-:S04]  /*df10*/  DEPBAR.LE SB0, 0x0 ;  /* 0x000080000000791a */ /* 0x000fc80000000000 */
[----:B------:R-:W-:Y:S05]  /*df20*/  EXIT ;  /* 0x000000000000794d */ /* 0x000fea0003800000 */
.L_x_7:
[----:B-1----:R1:W2:Y:S02]  /*df30*/  SYNCS.PHASECHK.TRANS64.TRYWAIT P2, [R3+URZ+0x19848], R0 ;  /* 0x01984800030075a7 */ /* 0x0022a4000804017f */
[----:B--2---:R-:W-:Y:S05]  /*df40*/  @!P2 NANOSLEEP.SYNCS 0x989680 ;  /* 0x009896800000a95d */ /* 0x004fea0003900000 */
[----:B------:R-:W2:Y:S02]  /*df50*/  @!P2 SYNCS.PHASECHK.TRANS64 P2, [R3+URZ+0x19848], R0 ;  /* 0x019848000300a5a7 */ /* 0x000ea4000804007f */
[----:B--2---:R-:W-:Y:S05]  /*df60*/  @!P2 BRA `(.L_x_7) ;  /* 0xfffffffc00f0a947 */ /* 0x004fea000383ffff */
[----:B------:R-:W-:Y:S05]  /*df70*/  BRA `(.L_x_61) ;  /* 0xffffff2400d07947 */ /* 0x000fea000383ffff */
.L_x_12:
[----:B-1----:R1:W2:Y:S02]  /*df80*/  SYNCS.PHASECHK.TRANS64.TRYWAIT P1, [R3+URZ+0x19820], R0 ;  /* 0x01982000030075a7 */ /* 0x0022a4000802017f */
[----:B--2---:R-:W-:Y:S05]  /*df90*/  @!P1 NANOSLEEP.SYNCS 0x989680 ;  /* 0x009896800000995d */ /* 0x004fea0003900000 */
[----:B------:R-:W2:Y:S02]  /*dfa0*/  @!P1 SYNCS.PHASECHK.TRANS64 P1, [R3+URZ+0x19820], R0 ;  /* 0x01982000030095a7 */ /* 0x000ea4000802007f */
[----:B--2---:R-:W-:Y:S05]  /*dfb0*/  @!P1 BRA `(.L_x_12) ;  /* 0xfffffffc00f09947 */ /* 0x004fea000383ffff */
[----:B------:R-:W-:Y:S05]  /*dfc0*/  BRA `(.L_x_62) ;  /* 0xffffff28009c7947 */ /* 0x000fea000383ffff */
.L_x_14:
[----:B-1----:R1:W2:Y:S02]  /*dfd0*/  SYNCS.PHASECHK.TRANS64.TRYWAIT P1, [R0+URZ+0x19820], R3 ;  /* 0x01982003000075a7 */ /* 0x0022a4000802017f */
[----:B--2---:R-:W-:Y:S05]  /*dfe0*/  @!P1 NANOSLEEP.SYNCS 0x989680 ;  /* 0x009896800000995d */ /* 0x004fea0003900000 */
[----:B------:R-:W2:Y:S02]  /*dff0*/  @!P1 SYNCS.PHASECHK.TRANS64 P1, [R0+URZ+0x19820], R3 ;  /* 0x01982003000095a7 */ /* 0x000ea4000802007f */
[----:B--2---:R-:W-:Y:S05]  /*e000*/  @!P1 BRA `(.L_x_14) ;  /* 0xfffffffc00f09947 */ /* 0x004fea000383ffff */
[----:B------:R-:W-:Y:S05]  /*e010*/  BRA `(.L_x_63) ;  /* 0xffffff2c002c7947 */ /* 0x000fea000383ffff */
.L_x_17:
[----:B-1----:R1:W2:Y:S02]  /*e020*/  SYNCS.PHASECHK.TRANS64.TRYWAIT P1, [R2+URZ+0x19820], R3 ;  /* 0x01982003020075a7 */ /* 0x0022a4000802017f */
[----:B--2---:R-:W-:Y:S05]  /*e030*/  @!P1 NANOSLEEP.SYNCS 0x989680 ;  /* 0x009896800000995d */ /* 0x004fea0003900000 */
[----:B------:R-:W2:Y:S02]  /*e040*/  @!P1 SYNCS.PHASECHK.TRANS64 P1, [R2+URZ+0x19820], R3 ;  /* 0x01982003020095a7 */ /* 0x000ea4000802007f */
[----:B--2---:R-:W-:Y:S05]  /*e050*/  @!P1 BRA `(.L_x_17) ;  /* 0xfffffffc00f09947 */ /* 0x004fea000383ffff */
[----:B------:R-:W-:Y:S05]  /*e060*/  BRA `(.L_x_64) ;  /* 0xffffff2c00d87947 */ /* 0x000fea000383ffff */
.L_x_19:
[----:B-1----:R1:W2:Y:S02]  /*e070*/  SYNCS.PHASECHK.TRANS64.TRYWAIT P1, [R3+URZ+0x19820], R0 ;  /* 0x01982000030075a7 */ /* 0x0022a4000802017f */
[----:B--2---:R-:W-:Y:S05]  /*e080*/  @!P1 NANOSLEEP.SYNCS 0x989680 ;  /* 0x009896800000995d */ /* 0x004fea0003900000 */
[----:B------:R-:W2:Y:S02]  /*e090*/  @!P1 SYNCS.PHASECHK.TRANS64 P1, [R3+URZ+0x19820], R0 ;  /* 0x01982000030095a7 */ /* 0x000ea4000802007f */
[----:B--2---:R-:W-:Y:S05]  /*e0a0*/  @!P1 BRA `(.L_x_19) ;  /* 0xfffffffc00f09947 */ /* 0x004fea000383ffff */
[----:B------:R-:W-:Y:S05]  /*e0b0*/  BRA `(.L_x_65) ;  /* 0xffffff3000807947 */ /* 0x000fea000383ffff */
.L_x_21:
[----:B-1----:R1:W2:Y:S02]  /*e0c0*/  SYNCS.PHASECHK.TRANS64.TRYWAIT P1, [R2+URZ+0x19840], R153 ;  /* 0x01984099020075a7 */ /* 0x0022a4000802017f */
[----:B--2---:R-:W-:Y:S05]  /*e0d0*/  @!P1 NANOSLEEP.SYNCS 0x989680 ;  /* 0x009896800000995d */ /* 0x004fea0003900000 */
[----:B------:R-:W2:Y:S02]  /*e0e0*/  @!P1 SYNCS.PHASECHK.TRANS64 P1, [R2+URZ+0x19840], R153 ;  /* 0x01984099020095a7 */ /* 0x000ea4000802007f */
[----:B--2---:R-:W-:Y:S05]  /*e0f0*/  @!P1 BRA `(.L_x_21) ;  /* 0xfffffffc00f09947 */ /* 0x004fea000383ffff */
[----:B------:R-:W-:Y:S05]  /*e100*/  BRA `(.L_x_66) ;  /* 0xffffff3400307947 */ /* 0x000fea000383ffff */
.L_x_22:
[----:B--2---:R2:W3:Y:S02]  /*e110*/  SYNCS.PHASECHK.TRANS64.TRYWAIT P1, [R2+URZ+0x19800], R153 ;  /* 0x01980099020075a7 */ /* 0x0044e4000802017f */
[----:B---3--:R-:W-:Y:S05]  /*e120*/  @!P1 NANOSLEEP.SYNCS 0x989680 ;  /* 0x009896800000995d */ /* 0x008fea0003900000 */
[----:B------:R-:W3:Y:S02]  /*e130*/  @!P1 SYNCS.PHASECHK.TRANS64 P1, [R2+URZ+0x19800], R153 ;  /* 0x01980099020095a7 */ /* 0x000ee4000802007f */
[----:B---3--:R-:W-:Y:S05]  /*e140*/  @!P1 BRA `(.L_x_22) ;  /* 0xfffffffc00f09947 */ /* 0x008fea000383ffff */
[----:B------:R-:W-:Y:S05]  /*e150*/  BRA `(.L_x_67) ;  /* 0xffffff3400287947 */ /* 0x000fea000383ffff */
.L_x_23:
[----:B--2---:R2:W3:Y:S02]  /*e160*/  SYNCS.PHASECHK.TRANS64.TRYWAIT P6, [R2+URZ+0x19808], R153 ;  /* 0x01980899020075a7 */ /* 0x0044e400080c017f */
[----:B---3--:R-:W-:Y:S05]  /*e170*/  @!P6 NANOSLEEP.SYNCS 0x989680 ;  /* 0x009896800000e95d */ /* 0x008fea0003900000 */
[----:B------:R-:W3:Y:S02]  /*e180*/  @!P6 SYNCS.PHASECHK.TRANS64 P6, [R2+URZ+0x19808], R153 ;  /* 0x019808990200e5a7 */ /* 0x000ee400080c007f */
[----:B---3--:R-:W-:Y:S05]  /*e190*/  @!P6 BRA `(.L_x_23) ;  /* 0xfffffffc00f0e947 */ /* 0x008fea000383ffff */
[----:B------:R-:W-:Y:S05]  /*e1a0*/  BRA `(.L_x_68) ;  /* 0xffffff5c00507947 */ /* 0x000fea000383ffff */
.L_x_25:
[----:B-1----:R1:W2:Y:S02]  /*e1b0*/  SYNCS.PHASECHK.TRANS64.TRYWAIT P1, [R3+URZ+0x19800], R0 ;  /* 0x01980000030075a7 */ /* 0x0022a4000802017f */
[----:B--2---:R-:W-:Y:S05]  /*e1c0*/  @!P1 NANOSLEEP.SYNCS 0x989680 ;  /* 0x009896800000995d */ /* 0x004fea0003900000 */
[----:B------:R-:W2:Y:S02]  /*e1d0*/  @!P1 SYNCS.PHASECHK.TRANS64 P1, [R3+URZ+0x19800], R0 ;  /* 0x01980000030095a7 */ /* 0x000ea4000802007f */
[----:B--2---:R-:W-:Y:S05]  /*e1e0*/  @!P1 BRA `(.L_x_25) ;  /* 0xfffffffc00f09947 */ /* 0x004fea000383ffff */
[----:B------:R-:W-:Y:S05]  /*e1f0*/  BRA `(.L_x_69) ;  /* 0xffffff8c00047947 */ /* 0x000fea000383ffff */
.L_x_28:
[----:B-1----:R1:W2:Y:S02]  /*e200*/  SYNCS.PHASECHK.TRANS64.TRYWAIT P2, [R0+URZ+0x19820], R3 ;  /* 0x01982003000075a7 */ /* 0x0022a4000804017f */
[----:B--2---:R-:W-:Y:S05]  /*e210*/  @!P2 NANOSLEEP.SYNCS 0x989680 ;  /* 0x009896800000a95d */ /* 0x004fea0003900000 */
[----:B------:R-:W2:Y:S02]  /*e220*/  @!P2 SYNCS.PHASECHK.TRANS64 P2, [R0+URZ+0x19820], R3 ;  /* 0x019820030000a5a7 */ /* 0x000ea4000804007f */
[----:B--2---:R-:W-:Y:S05]  /*e230*/  @!P2 BRA `(.L_x_28) ;  /* 0xfffffffc00f0a947 */ /* 0x004fea000383ffff */
[----:B------:R-:W-:Y:S05]  /*e240*/  BRA `(.L_x_70) ;  /* 0xffffff8c00787947 */ /* 0x000fea000383ffff */
.L_x_31:
[----:B------:R1:W1:Y:S02]  /*e250*/  SYNCS.PHASECHK.TRANS64.TRYWAIT P4, [R177+URZ+0x19800], R20 ;  /* 0x01980014b10075a7 */ /* 0x000264000808017f */
[----:B-1----:R-:W-:Y:S05]  /*e260*/  @!P4 NANOSLEEP.SYNCS 0x989680 ;  /* 0x009896800000c95d */ /* 0x002fea0003900000 */
[----:B------:R-:W1:Y:S02]  /*e270*/  @!P4 SYNCS.PHASECHK.TRANS64 P4, [R177+URZ+0x19800], R20 ;  /* 0x01980014b100c5a7 */ /* 0x000e64000808007f */
[----:B-1----:R-:W-:Y:S05]  /*e280*/  @!P4 BRA `(.L_x_31) ;  /* 0xfffffffc00f0c947 */ /* 0x002fea000383ffff */
[----:B------:R-:W-:Y:S05]  /*e290*/  BRA `(.L_x_71) ;  /* 0xffffff9800b07947 */ /* 0x000fea000383ffff */
.L_x_35:
[----:B--2---:R2:W3:Y:S02]  /*e2a0*/  SYNCS.PHASECHK.TRANS64.TRYWAIT P1, [R4+URZ+0x19820], R11 ;  /* 0x0198200b040075a7 */ /* 0x0044e4000802017f */
[----:B---3--:R-:W-:Y:S05]  /*e2b0*/  @!P1 NANOSLEEP.SYNCS 0x989680 ;  /* 0x009896800000995d */ /* 0x008fea0003900000 */
[----:B------:R-:W3:Y:S02]  /*e2c0*/  @!P1 SYNCS.PHASECHK.TRANS64 P1, [R4+URZ+0x19820], R11 ;  /* 0x0198200b040095a7 */ /* 0x000ee4000802007f */
[----:B---3--:R-:W-:Y:S05]  /*e2d0*/  @!P1 BRA `(.L_x_35) ;  /* 0xfffffffc00f09947 */ /* 0x008fea000383ffff */
[----:B------:R-:W-:Y:S05]  /*e2e0*/  BRA `(.L_x_72) ;  /* 0xffffffe400787947 */ /* 0x000fea000383ffff */
        .weak           $__internal_0_$__cuda_sm20_rcp_rn_f32_slowpath
        .type           $__internal_0_$__cuda_sm20_rcp_rn_f32_slowpath,@function
        .size           $__internal_0_$__cuda_sm20_rcp_rn_f32_slowpath,(.L_x_78 - $__internal_0_$__cuda_sm20_rcp_rn_f32_slowpath)
$__internal_0_$__cuda_sm20_rcp_rn_f32_slowpath:
[----:B------:R-:W-:Y:S01]  /*e2f0*/  SHF.L.U32 R4, R5, 0x1, RZ ;  /* 0x0000000105047819 */ /* 0x000fe200000006ff */
[----:B------:R-:W-:Y:S03]  /*e300*/  BSSY B2, `(.L_x_73) ;  /* 0x0000030000027945 */ /* 0x000fe60003800000 */
[----:B------:R-:W-:-:S04]  /*e310*/  SHF.R.U32.HI R19, RZ, 0x18, R4 ;  /* 0x00000018ff137819 */ /* 0x000fc80000011604 */
[----:B------:R-:W-:-:S13]  /*e320*/  ISETP.NE.U32.AND P0, PT, R19, RZ, PT ;  /* 0x000000ff1300720c */ /* 0x000fda0003f05070 */
[----:B------:R-:W-:Y:S05]  /*e330*/  @P0 BRA `(.L_x_74) ;  /* 0x0000000000280947 */ /* 0x000fea0003800000 */
[----:B------:R-:W-:-:S04]  /*e340*/  SHF.L.U32 R4, R5, 0x1, RZ ;  /* 0x0000000105047819 */ /* 0x000fc800000006ff */
[----:B------:R-:W-:-:S13]  /*e350*/  ISETP.NE.AND P0, PT, R4, RZ, PT ;  /* 0x000000ff0400720c */ /* 0x000fda0003f05270 */
[----:B------:R-:W-:Y:S01]  /*e360*/  @P0 FFMA R12, R5, 1.84467440737095516160e+19, RZ ;  /* 0x5f800000050c0823 */ /* 0x000fe200000000ff */
[----:B------:R-:W-:Y:S08]  /*e370*/  @!P0 MUFU.RCP R10, R5 ;  /* 0x00000005000a8308 */ /* 0x000ff00000001000 */
[----:B------:R-:W1:Y:S02]  /*e380*/  @P0 MUFU.RCP R13, R12 ;  /* 0x0000000c000d0308 */ /* 0x000e640000001000 */
[----:B-1----:R-:W-:-:S04]  /*e390*/  @P0 FFMA R4, R12, R13, -1 ;  /* 0xbf8000000c040423 */ /* 0x002fc8000000000d */
[----:B------:R-:W-:-:S04]  /*e3a0*/  @P0 FADD.FTZ R4, -R4, -RZ ;  /* 0x800000ff04040221 */ /* 0x000fc80000010100 */
[----:B------:R-:W-:-:S04]  /*e3b0*/  @P0 FFMA R4, R13, R4, R13 ;  /* 0x000000040d040223 */ /* 0x000fc8000000000d */
[----:B------:R-:W-:Y:S01]  /*e3c0*/  @P0 FFMA R10, R4, 1.84467440737095516160e+19, RZ ;  /* 0x5f800000040a0823 */ /* 0x000fe200000000ff */
[----:B------:R-:W-:Y:S06]  /*e3d0*/  BRA `(.L_x_75) ;  /* 0x0000000000887947 */ /* 0x000fec0003800000 */
.L_x_74:
[----:B------:R-:W-:-:S04]  /*e3e0*/  IADD3 R20, R19, -0xfd, RZ ;  /* 0xffffff0313147810 */ /* 0x000fc80007ffe0ff */
[----:B------:R-:W-:-:S13]  /*e3f0*/  ISETP.GT.U32.AND P0, PT, R20, 0x1, PT ;  /* 0x000000011400780c */ /* 0x000fda0003f04070 */
[----:B------:R-:W-:Y:S05]  /*e400*/  @P0 BRA `(.L_x_76) ;  /* 0x0000000000780947 */ /* 0x000fea0003800000 */
[----:B------:R-:W-:Y:S02]  /*e410*/  LOP3.LUT R4, R5, 0x7fffff, RZ, 0xc0, !PT ;  /* 0x007fffff05047812 */ /* 0x000fe400078ec0ff */
[----:B------:R-:W-:Y:S02]  /*e420*/  MOV R15, 0x3 ;  /* 0x00000003000f7802 */ /* 0x000fe40000000f00 */
[----:B------:R-:W-:Y:S02]  /*e430*/  LOP3.LUT R4, R4, 0x3f800000, RZ, 0xfc, !PT ;  /* 0x3f80000004047812 */ /* 0x000fe400078efcff */
[----:B------:R-:W-:Y:S02]  /*e440*/  SHF.L.U32 R15, R15, R20, RZ ;  /* 0x000000140f0f7219 */ /* 0x000fe400000006ff */
[----:B------:R-:W1:Y:S02]  /*e450*/  MUFU.RCP R13, R4 ;  /* 0x00000004000d7308 */ /* 0x000e640000001000 */
[----:B-1----:R-:W-:-:S04]  /*e460*/  FFMA R10, R4, R13, -1 ;  /* 0xbf800000040a7423 */ /* 0x002fc8000000000d */
[----:B------:R-:W-:-:S04]  /*e470*/  FADD.FTZ R10, -R10, -RZ ;  /* 0x800000ff0a0a7221 */ /* 0x000fc80000010100 */
[CCC-:B------:R-:W-:Y:S01]  /*e480*/  FFMA.RM R12, R13.reuse, R10.reuse, R13.reuse ;  /* 0x0000000a0d0c7223 */ /* 0x1c0fe2000000400d */
[----:B------:R-:W-:-:S04]  /*e490*/  FFMA.RP R13, R13, R10, R13 ;  /* 0x0000000a0d0d7223 */ /* 0x000fc8000000800d */
[C---:B------:R-:W-:Y:S02]  /*e4a0*/  LOP3.LUT R10, R12.reuse, 0x7fffff, RZ, 0xc0, !PT ;  /* 0x007fffff0c0a7812 */ /* 0x040fe400078ec0ff */
[----:B------:R-:W-:Y:S02]  /*e4b0*/  FSETP.NEU.FTZ.AND P0, PT, R12, R13, PT ;  /* 0x0000000d0c00720b */ /* 0x000fe40003f1d000 */
[----:B------:R-:W-:Y:S02]  /*e4c0*/  LOP3.LUT R10, R10, 0x800000, RZ, 0xfc, !PT ;  /* 0x008000000a0a7812 */ /* 0x000fe400078efcff */
[----:B------:R-:W-:Y:S02]  /*e4d0*/  SEL R12, RZ, 0xffffffff, !P0 ;  /* 0xffffffffff0c7807 */ /* 0x000fe40004000000 */
[----:B------:R-:W-:Y:S02]  /*e4e0*/  LOP3.LUT R15, R15, R10, RZ, 0xc0, !PT ;  /* 0x0000000a0f0f7212 */ /* 0x000fe400078ec0ff */
[----:B------:R-:W-:-:S02]  /*e4f0*/  IADD3 R13, -R12, RZ, RZ ;  /* 0x000000ff0c0d7210 */ /* 0x000fc40007ffe1ff */
[-C--:B------:R-:W-:Y:S02]  /*e500*/  SHF.R.U32.HI R15, RZ, R20.reuse, R15 ;  /* 0x00000014ff0f7219 */ /* 0x080fe4000001160f */
[----:B------:R-:W-:Y:S02]  /*e510*/  LOP3.LUT P1, RZ, R13, R20, R10, 0xf8, !PT ;  /* 0x000000140dff7212 */ /* 0x000fe4000782f80a */
[C---:B------:R-:W-:Y:S02]  /*e520*/  LOP3.LUT P0, RZ, R15.reuse, 0x1, RZ, 0xc0, !PT ;  /* 0x000000010fff7812 */ /* 0x040fe4000780c0ff */
[----:B------:R-:W-:Y:S02]  /*e530*/  LOP3.LUT P2, RZ, R15, 0x2, RZ, 0xc0, !PT ;  /* 0x000000020fff7812 */ /* 0x000fe4000784c0ff */
[----:B------:R-:W-:Y:S02]  /*e540*/  IADD3 R13, R19, -0xfc, RZ ;  /* 0xffffff04130d7810 */ /* 0x000fe40007ffe0ff */
[----:B------:R-:W-:-:S02]  /*e550*/  PLOP3.LUT P0, PT, P0, P1, P2, 0xe0, 0x0 ;  /* 0x000000000000781c */ /* 0x000fc40000703c20 */
[----:B------:R-:W-:Y:S02]  /*e560*/  LOP3.LUT P1, RZ, R5, 0x7fffff, RZ, 0xc0, !PT ;  /* 0x007fffff05ff7812 */ /* 0x000fe4000782c0ff */
[----:B------:R-:W-:Y:S02]  /*e570*/  SEL R4, RZ, 0x1, !P0 ;  /* 0x00000001ff047807 */ /* 0x000fe40004000000 */
[----:B------:R-:W-:Y:S02]  /*e580*/  SHF.R.U32.HI R10, RZ, R13, R10 ;  /* 0x0000000dff0a7219 */ /* 0x000fe4000001160a */
[----:B------:R-:W-:-:S04]  /*e590*/  IADD3 R4, -R4, RZ, RZ ;  /* 0x000000ff04047210 */ /* 0x000fc80007ffe1ff */
[----:B------:R-:W-:-:S13]  /*e5a0*/  ISETP.GE.AND P0, PT, R4, RZ, PT ;  /* 0x000000ff0400720c */ /* 0x000fda0003f06270 */
[----:B------:R-:W-:-:S04]  /*e5b0*/  @!P0 IADD3 R10, R10, 0x1, RZ ;  /* 0x000000010a0a8810 */ /* 0x000fc80007ffe0ff */
[----:B------:R-:W-:-:S04]  /*e5c0*/  @!P1 SHF.L.U32 R10, R10, 0x1, RZ ;  /* 0x000000010a0a9819 */ /* 0x000fc800000006ff */
[----:B------:R-:W-:Y:S01]  /*e5d0*/  LOP3.LUT R10, R10, 0x80000000, R5, 0xf8, !PT ;  /* 0x800000000a0a7812 */ /* 0x000fe200078ef805 */
[----:B------:R-:W-:Y:S06]  /*e5e0*/  BRA `(.L_x_75) ;  /* 0x0000000000047947 */ /* 0x000fec0003800000 */
.L_x_76:
[----:B------:R1:W2:Y:S02]  /*e5f0*/  MUFU.RCP R10, R5 ;  /* 0x00000005000a7308 */ /* 0x0002a40000001000 */
.L_x_75:
[----:B------:R-:W-:Y:S05]  /*e600*/  BSYNC B2 ;  /* 0x0000000000027941 */ /* 0x000fea0003800000 */
.L_x_73:
[----:B------:R-:W-:Y:S02]  /*e610*/  MOV R4, R14 ;  /* 0x0000000e00047202 */ /* 0x000fe40000000f00 */
[----:B-1----:R-:W-:-:S04]  /*e620*/  MOV R5, 0x0 ;  /* 0x0000000000057802 */ /* 0x002fc80000000f00 */
[----:B--2---:R-:W-:Y:S05]  /*e630*/  RET.REL.NODEC R4 `(_ZN7cutlass13device_kernelINS_4fmha6kernel13FmhaKernelTmaINS1_10collective15FmhaMainloopTmaINS_10bfloat16_tEfN4cute5tupleIJNS7_1CILi64EEENS9_ILi256EEENS9_ILi48EEEEEENS4_13DefaultFusionEJEEENS4_15FmhaFwdEpilogueIS6_fNS8_IJSA_SC_SB_EEEEEJEEEEEvNT_6ParamsE) ;  /* 0xffffff1804707950 */ /* 0x004fea0003c3ffff */
.L_x_77:
[----:B------:R-:W-:-:S00]  /*e640*/  BRA `(.L_x_77) ;  /* 0xfffffffc00fc7947 */ /* 0x000fc0000383ffff */
[----:B------:R-:W-:-:S00]  /*e650*/  NOP ;  /* 0x0000000000007918 */ /* 0x000fc00000000000 */
        /* <DEDUP_REMOVED lines=10> */
.L_x_78:


//--------------------- .nv.global.init           --------------------------
	.section	.nv.global.init,"aw",@progbits
.nv.global.init:
	.type		$str$23,@object
	.size		$str$23,($str$24 - $str$23)
$str$23:
        /*0000*/ 	.byte	0x28, 0x61, 0x64, 0x64, 0x72, 0x65, 0x73, 0x73, 0x20, 0x26, 0x20, 0x6d, 0x61, 0x73, 0x6b, 0x29
        /*0010*/ 	.byte	0x20, 0x3d, 0x3d, 0x20, 0x30, 0x00
	.type		$str$24,@object
	.size		$str$24,(__unnamed_1 - $str$24)
$str$24:
        /*0016*/ 	.byte	0x2f, 0x74, 0x6d, 0x70, 0x2f, 0x63, 0x75, 0x74, 0x6c, 0x61, 0x73, 0x73, 0x5f, 0x73, 0x77, 0x65
        /*0026*/ 	.byte	0x65, 0x70, 0x5f, 0x73, 0x72, 0x63, 0x2f, 0x69, 0x6e, 0x63, 0x6c, 0x75, 0x64, 0x65, 0x2f, 0x63
        /*0036*/ 	.byte	0x75, 0x74, 0x65, 0x2f, 0x70, 0x6f, 0x69, 0x6e, 0x74, 0x65, 0x72, 0x5f, 0x66, 0x6c, 0x61, 0x67
        /*0046*/ 	.byte	0x67, 0x65, 0x64, 0x2e, 0x68, 0x70, 0x70, 0x00
	.type		__unnamed_1,@object
	.size		__unnamed_1,(__unnamed_2 - __unnamed_1)
__unnamed_1:
        /*004e*/ 	.byte	0x61, 0x75, 0x74, 0x6f, 0x20, 0x63, 0x75, 0x74, 0x65, 0x3a, 0x3a, 0x61, 0x73, 0x5f, 0x70, 0x6f
        /* <DEDUP_REMOVED lines=27> */
        /*020e*/ 	.byte	0x31, 0x30, 0x32, 0x34, 0x3e, 0x3e, 0x3e, 0x3e, 0x3e, 0x5d, 0x00
	.type		__unnamed_2,@object
	.size		__unnamed_2,(.L_1 - __unnamed_2)
__unnamed_2:
        /* <DEDUP_REMOVED lines=29> */
.L_1:


//--------------------- .nv.shared._ZN7cutlass13device_kernelINS_4fmha6kernel13FmhaKernelTmaINS1_10collective15FmhaMainloopTmaINS_10bfloat16_tEfN4cute5tupleIJNS7_1CILi64EEENS9_ILi256EEENS9_ILi48EEEEEENS4_13DefaultFusionEJEEENS4_15FmhaFwdEpilogueIS6_fNS8_IJSA_SC_SB_EEEEEJEEEEEvNT_6ParamsE --------------------------
	.section	.nv.shared._ZN7cutlass13device_kernelINS_4fmha6kernel13FmhaKernelTmaINS1_10collective15FmhaMainloopTmaINS_10bfloat16_tEfN4cute5tupleIJNS7_1CILi64EEENS9_ILi256EEENS9_ILi48EEEEEENS4_13DefaultFusionEJEEENS4_15FmhaFwdEpilogueIS6_fNS8_IJSA_SC_SB_EEEEEJEEEEEvNT_6ParamsE,"aw",@nobits
	.sectionflags	@""
	.align	16
	.zero		1024


//--------------------- .nv.shared.reserved.0     --------------------------
	.section	.nv.shared.reserved.0,"aw",@nobits
	.weak		__nv_reservedSMEM_offset_0_alias
	.size		__nv_reservedSMEM_offset_0_alias, 0, 0
	.other		__nv_reservedSMEM_offset_0_alias,@"STO_CUDA_RESERVED_SHARED STV_DEFAULT"
__nv_reservedSMEM_offset_0_alias:
	.zero		0


//--------------------- .nv.global                --------------------------
	.section	.nv.global,"aw",@nobits
.nv.global:
	.type		_ZN39_INTERNAL_4d7f7610_4_k_cu_2b5fe008_27954cute1_E,@object
	.size		_ZN39_INTERNAL_4d7f7610_4_k_cu_2b5fe008_27954cute1_E,(_ZN39_INTERNAL_4d7f7610_4_k_cu_2b5fe008_27954cuda3std3__45__cpo6cbeginE - _ZN39_INTERNAL_4d7f7610_4_k_cu_2b5fe008_27954cute1_E)
_ZN39_INTERNAL_4d7f7610_4_k_cu_2b5fe008_27954cute1_E:
	.zero		1
	.type		_ZN39_INTERNAL_4d7f7610_4_k_cu_2b5fe008_27954cuda3std3__45__cpo6cbeginE,@object
	.size		_ZN39_INTERNAL_4d7f7610_4_k_cu_2b5fe008_27954cuda3std3__45__cpo6cbeginE,(_ZN39_INTERNAL_4d7f7610_4_k_cu_2b5fe008_27954cuda3std3__48in_placeE - _ZN39_INTERNAL_4d7f7610_4_k_cu_2b5fe008_27954cuda3std3__45__cpo6cbeginE)
_ZN39_INTERNAL_4d7f7610_4_k_cu_2b5fe008_27954cuda3std3__45__cpo6cbeginE:
	.zero		1
	.type		_ZN39_INTERNAL_4d7f7610_4_k_cu_2b5fe008_27954cuda3std3__48in_placeE,@object
	.size		_ZN39_INTERNAL_4d7f7610_4_k_cu_2b5fe008_27954cuda3std3__48in_placeE,(_ZN39_INTERNAL_4d7f7610_4_k_cu_2b5fe008_27954cuda3std6ranges3__45__cpo9iter_moveE - _ZN39_INTERNAL_4d7f7610_4_k_cu_2b5fe008_27954cuda3std3__48in_placeE)
_ZN39_INTERNAL_4d7f7610_4_k_cu_2b5fe008_27954cuda3std3__48in_placeE:
	.zero		1
	.type		_ZN39_INTERNAL_4d7f7610_4_k_cu_2b5fe008_27954cuda3std6ranges3__45__cpo9iter_moveE,@object
	.size		_ZN39_INTERNAL_4d7f7610_4_k_cu_2b5fe008_27954cuda3std6ranges3__45__cpo9iter_moveE,(_ZN39_INTERNAL_4d7f7610_4_k_cu_2b5fe008_27954cuda3std3__45__cpo5beginE - _ZN39_INTERNAL_4d7f7610_4_k_cu_2b5fe008_27954cuda3std6ranges3__45__cpo9iter_moveE)
_ZN39_INTERNAL_4d7f7610_4_k_cu_2b5fe008_27954cuda3std6ranges3__45__cpo9iter_moveE:
	.zero		1
	.type		_ZN39_INTERNAL_4d7f7610_4_k_cu_2b5fe008_27954cuda3std3__45__cpo5beginE,@object
	.size		_ZN39_INTERNAL_4d7f7610_4_k_cu_2b5fe008_27954cuda3std3__45__cpo5beginE,(_ZN39_INTERNAL_4d7f7610_4_k_cu_2b5fe008_27954cuda3std3__441_GLOBAL__N__4d7f7610_4_k_cu_2b5fe008_27956ignoreE - _ZN39_INTERNAL_4d7f7610_4_k_cu_2b5fe008_27954cuda3std3__45__cpo5beginE)
_ZN39_INTERNAL_4d7f7610_4_k_cu_2b5fe008_27954cuda3std3__45__cpo5beginE:
	.zero		1
	.type		_ZN39_INTERNAL_4d7f7610_4_k_cu_2b5fe008_27954cuda3std3__441_GLOBAL__N__4d7f7610_4_k_cu_2b5fe008_27956ignoreE,@object
	.size		_ZN39_INTERNAL_4d7f7610_4_k_cu_2b5fe008_27954cuda3std3__441_GLOBAL__N__4d7f7610_4_k_cu_2b5fe008_27956ignoreE,(_ZN39_INTERNAL_4d7f7610_4_k_cu_2b5fe008_27954cute7productE - _ZN39_INTERNAL_4d7f7610_4_k_cu_2b5fe008_27954cuda3std3__441_GLOBAL__N__4d7f7610_4_k_cu_2b5fe008_27956ignoreE)
_ZN39_INTERNAL_4d7f7610_4_k_cu_2b5fe008_27954cuda3std3__441_GLOBAL__N__4d7f7610_4_k_cu_2b5fe008_27956ignoreE:
	.zero		1
	.type		_ZN39_INTERNAL_4d7f7610_4_k_cu_2b5fe008_27954cute7productE,@object
	.size		_ZN39_INTERNAL_4d7f7610_4_k_cu_2b5fe008_27954cute7productE,(_ZN39_INTERNAL_4d7f7610_4_k_cu_2b5fe008_27954cuda3std3__45__cpo3endE - _ZN39_INTERNAL_4d7f7610_4_k_cu_2b5fe008_27954cute7productE)
_ZN39_INTERNAL_4d7f7610_4_k_cu_2b5fe008_27954cute7productE:
	.zero		1
	.type		_ZN39_INTERNAL_4d7f7610_4_k_cu_2b5fe008_27954cuda3std3__45__cpo3endE,@object
	.size		_ZN39_INTERNAL_4d7f7610_4_k_cu_2b5fe008_27954cuda3std3__45__cpo3endE,(_ZN39_INTERNAL_4d7f7610_4_k_cu_2b5fe008_27954cuda3std3__419piecewise_constructE - _ZN39_INTERNAL_4d7f7610_4_k_cu_2b5fe008_27954cuda3std3__45__cpo3endE)
_ZN39_INTERNAL_4d7f7610_4_k_cu_2b5fe008_27954cuda3std3__45__cpo3endE:
	.zero		1
	.type		_ZN39_INTERNAL_4d7f7610_4_k_cu_2b5fe008_27954cuda3std3__419piecewise_constructE,@object
	.size		_ZN39_INTERNAL_4d7f7610_4_k_cu_2b5fe008_27954cuda3std3__419piecewise_constructE,(_ZN39_INTERNAL_4d7f7610_4_k_cu_2b5fe008_27954cuda3std3__45__cpo4cendE - _ZN39_INTERNAL_4d7f7610_4_k_cu_2b5fe008_27954cuda3std3__419piecewise_constructE)
_ZN39_INTERNAL_4d7f7610_4_k_cu_2b5fe008_27954cuda3std3__419piecewise_constructE:
	.zero		1
	.type		_ZN39_INTERNAL_4d7f7610_4_k_cu_2b5fe008_27954cuda3std3__45__cpo4cendE,@object
	.size		_ZN39_INTERNAL_4d7f7610_4_k_cu_2b5fe008_27954cuda3std3__45__cpo4cendE,(_ZN39_INTERNAL_4d7f7610_4_k_cu_2b5fe008_27954cuda3std6ranges3__45__cpo4swapE - _ZN39_INTERNAL_4d7f7610_4_k_cu_2b5fe008_27954cuda3std3__45__cpo4cendE)
_ZN39_INTERNAL_4d7f7610_4_k_cu_2b5fe008_27954cuda3std3__45__cpo4cendE:
	.zero		1
	.type		_ZN39_INTERNAL_4d7f7610_4_k_cu_2b5fe008_27954cuda3std6ranges3__45__cpo4swapE,@object
	.size		_ZN39_INTERNAL_4d7f7610_4_k_cu_2b5fe008_27954cuda3std6ranges3__45__cpo4swapE,(.L_9 - _ZN39_INTERNAL_4d7f7610_4_k_cu_2b5fe008_27954cuda3std6ranges3__45__cpo4swapE)
_ZN39_INTERNAL_4d7f7610_4_k_cu_2b5fe008_27954cuda3std6ranges3__45__cpo4swapE:
	.zero		1
.L_9:


//--------------------- .nv.constant0._ZN7cutlass13device_kernelINS_4fmha6kernel13FmhaKernelTmaINS1_10collective15FmhaMainloopTmaINS_10bfloat16_tEfN4cute5tupleIJNS7_1CILi64EEENS9_ILi256EEENS9_ILi48EEEEEENS4_13DefaultFusionEJEEENS4_15FmhaFwdEpilogueIS6_fNS8_IJSA_SC_SB_EEEEEJEEEEEvNT_6ParamsE --------------------------
	.section	.nv.constant0._ZN7cutlass13device_kernelINS_4fmha6kernel13FmhaKernelTmaINS1_10collective15FmhaMainloopTmaINS_10bfloat16_tEfN4cute5tupleIJNS7_1CILi64EEENS9_ILi256EEENS9_ILi48EEEEEENS4_13DefaultFusionEJEEENS4_15FmhaFwdEpilogueIS6_fNS8_IJSA_SC_SB_EEEEEJEEEEEvNT_6ParamsE,"a",@progbits
	.sectionflags	@""
	.align	4
.nv.constant0._ZN7cutlass13device_kernelINS_4fmha6kernel13FmhaKernelTmaINS1_10collective15FmhaMainloopTmaINS_10bfloat16_tEfN4cute5tupleIJNS7_1CILi64EEENS9_ILi256EEENS9_ILi48EEEEEENS4_13DefaultFusionEJEEENS4_15FmhaFwdEpilogueIS6_fNS8_IJSA_SC_SB_EEEEEJEEEEEvNT_6ParamsE:
	.zero		2688


//--------------------- SYMBOLS --------------------------

	.type		.nv.reservedSmem.offset0,@object
	.size		.nv.reservedSmem.offset0,0x4
	.type		__assertfail,@function
